//
// Generated by NVIDIA NVVM Compiler
//
// Compiler Build ID: CL-36424714
// Cuda compilation tools, release 13.0, V13.0.88
// Based on NVVM 20.0.0
//

.version 9.0
.target sm_100
.address_size 64

	// .globl	_Z4testv
.extern .func  (.param .b32 func_retval0) vprintf
(
	.param .b64 vprintf_param_0,
	.param .b64 vprintf_param_1
)
;
.func  (.param .b64 func_retval0) __internal_accurate_pow
(
	.param .b64 __internal_accurate_pow_param_0
)
;
// _ZZ11countAtomicPiiPjE12local_counts has been demoted
.global .align 1 .b8 $str$4[9] = {37, 100, 32, 104, 101, 114, 101, 10};
.global .align 1 .b8 $str$5[32] = {116, 105, 100, 40, 37, 100, 41, 58, 32, 108, 111, 99, 97, 108, 95, 99, 111, 117, 110, 116, 115, 91, 37, 117, 93, 32, 61, 32, 37, 100, 10};
.global .align 1 .b8 $str$6[45] = {97, 100, 100, 105, 110, 103, 32, 108, 111, 99, 97, 108, 95, 99, 111, 117, 110, 116, 115, 91, 37, 100, 93, 61, 37, 100, 32, 116, 111, 32, 99, 111, 117, 110, 116, 115, 91, 37, 100, 93, 61, 37, 100, 10};
.global .align 1 .b8 $str$7[16] = {37, 100, 32, 100, 105, 100, 32, 110, 111, 116, 104, 105, 110, 103, 10};

.visible .entry _Z4testv()
{
	.local .align 8 .b8 	__local_depot0[8];
	.reg .b64 	%SP;
	.reg .b64 	%SPL;
	.reg .b32 	%r<7>;
	.reg .b64 	%rd<5>;

	mov.u64 	%SPL, __local_depot0;
	cvta.local.u64 	%SP, %SPL;
	add.u64 	%rd1, %SP, 0;
	add.u64 	%rd2, %SPL, 0;
	mov.u32 	%r1, %ntid.x;
	mov.u32 	%r2, %ctaid.x;
	mov.u32 	%r3, %tid.x;
	mad.lo.s32 	%r4, %r1, %r2, %r3;
	st.local.u32 	[%rd2], %r4;
	mov.u64 	%rd3, $str$4;
	cvta.global.u64 	%rd4, %rd3;
	{ // callseq 0, 0
	.param .b64 param0;
	st.param.b64 	[param0], %rd4;
	.param .b64 param1;
	st.param.b64 	[param1], %rd1;
	.param .b32 retval0;
	call.uni (retval0), 
	vprintf, 
	(
	param0, 
	param1
	);
	ld.param.b32 	%r5, [retval0];
	} // callseq 0
	ret;

}
	// .globl	_Z11countAtomicPiiPj
.visible .entry _Z11countAtomicPiiPj(
	.param .u64 .ptr .align 1 _Z11countAtomicPiiPj_param_0,
	.param .u32 _Z11countAtomicPiiPj_param_1,
	.param .u64 .ptr .align 1 _Z11countAtomicPiiPj_param_2
)
{
	.local .align 16 .b8 	__local_depot1[16];
	.reg .b64 	%SP;
	.reg .b64 	%SPL;
	.reg .pred 	%p<5>;
	.reg .b32 	%r<30>;
	.reg .b64 	%rd<26>;
	// demoted variable
	.shared .align 4 .b8 _ZZ11countAtomicPiiPjE12local_counts[1024];
	mov.u64 	%SPL, __local_depot1;
	cvta.local.u64 	%SP, %SPL;
	ld.param.u64 	%rd8, [_Z11countAtomicPiiPj_param_0];
	ld.param.u32 	%r5, [_Z11countAtomicPiiPj_param_1];
	ld.param.u64 	%rd9, [_Z11countAtomicPiiPj_param_2];
	add.u64 	%rd10, %SP, 0;
	add.u64 	%rd1, %SPL, 0;
	mov.u32 	%r1, %ntid.x;
	mov.u32 	%r6, %ctaid.x;
	mov.u32 	%r2, %tid.x;
	mad.lo.s32 	%r3, %r1, %r6, %r2;
	setp.gt.s32 	%p1, %r3, 255;
	shl.b32 	%r7, %r2, 2;
	mov.u32 	%r8, _ZZ11countAtomicPiiPjE12local_counts;
	add.s32 	%r4, %r8, %r7;
	@%p1 bra 	$L__BB1_2;
	mov.b32 	%r9, 0;
	st.shared.u32 	[%r4], %r9;
$L__BB1_2:
	bar.sync 	0;
	setp.ge.u32 	%p2, %r3, %r5;
	@%p2 bra 	$L__BB1_5;
	cvt.s64.s32 	%rd25, %r3;
	mov.u32 	%r10, %nctaid.x;
	mul.lo.s32 	%r11, %r1, %r10;
	cvt.s64.s32 	%rd3, %r11;
	cvta.to.global.u64 	%rd4, %rd8;
	cvt.s64.s32 	%rd5, %r5;
	mov.u64 	%rd13, $str$5;
$L__BB1_4:
	shl.b64 	%rd11, %rd25, 2;
	add.s64 	%rd12, %rd4, %rd11;
	ld.global.u32 	%r12, [%rd12];
	and.b32  	%r13, %r12, 255;
	shl.b32 	%r14, %r12, 2;
	and.b32  	%r15, %r14, 1020;
	add.s32 	%r17, %r8, %r15;
	atom.shared.add.u32 	%r18, [%r17], 1;
	ld.shared.u32 	%r19, [%r17];
	st.local.v2.u32 	[%rd1], {%r3, %r13};
	st.local.u32 	[%rd1+8], %r19;
	cvta.global.u64 	%rd14, %rd13;
	{ // callseq 1, 0
	.param .b64 param0;
	st.param.b64 	[param0], %rd14;
	.param .b64 param1;
	st.param.b64 	[param1], %rd10;
	.param .b32 retval0;
	call.uni (retval0), 
	vprintf, 
	(
	param0, 
	param1
	);
	ld.param.b32 	%r20, [retval0];
	} // callseq 1
	add.s64 	%rd25, %rd25, %rd3;
	setp.lt.u64 	%p3, %rd25, %rd5;
	@%p3 bra 	$L__BB1_4;
$L__BB1_5:
	setp.gt.s32 	%p4, %r3, 255;
	bar.sync 	0;
	@%p4 bra 	$L__BB1_7;
	ld.shared.u32 	%r24, [%r4];
	cvta.to.global.u64 	%rd19, %rd9;
	mul.wide.u32 	%rd20, %r2, 4;
	add.s64 	%rd21, %rd19, %rd20;
	ld.global.u32 	%r25, [%rd21];
	st.local.v4.u32 	[%rd1], {%r2, %r24, %r2, %r25};
	mov.u64 	%rd22, $str$6;
	cvta.global.u64 	%rd23, %rd22;
	{ // callseq 3, 0
	.param .b64 param0;
	st.param.b64 	[param0], %rd23;
	.param .b64 param1;
	st.param.b64 	[param1], %rd10;
	.param .b32 retval0;
	call.uni (retval0), 
	vprintf, 
	(
	param0, 
	param1
	);
	ld.param.b32 	%r26, [retval0];
	} // callseq 3
	ld.shared.u32 	%r28, [%r4];
	atom.global.add.u32 	%r29, [%rd21], %r28;
	bra.uni 	$L__BB1_8;
$L__BB1_7:
	st.local.u32 	[%rd1], %r3;
	mov.u64 	%rd16, $str$7;
	cvta.global.u64 	%rd17, %rd16;
	{ // callseq 2, 0
	.param .b64 param0;
	st.param.b64 	[param0], %rd17;
	.param .b64 param1;
	st.param.b64 	[param1], %rd10;
	.param .b32 retval0;
	call.uni (retval0), 
	vprintf, 
	(
	param0, 
	param1
	);
	ld.param.b32 	%r22, [retval0];
	} // callseq 2
$L__BB1_8:
	ret;

}
	// .globl	_Z17prefix_sum_kernelPjS_jm
.visible .entry _Z17prefix_sum_kernelPjS_jm(
	.param .u64 .ptr .align 1 _Z17prefix_sum_kernelPjS_jm_param_0,
	.param .u64 .ptr .align 1 _Z17prefix_sum_kernelPjS_jm_param_1,
	.param .u32 _Z17prefix_sum_kernelPjS_jm_param_2,
	.param .u64 _Z17prefix_sum_kernelPjS_jm_param_3
)
{
	.reg .pred 	%p<6>;
	.reg .b32 	%r<19>;
	.reg .b64 	%rd<14>;
	.reg .b64 	%fd<10>;

	ld.param.u64 	%rd2, [_Z17prefix_sum_kernelPjS_jm_param_0];
	ld.param.u64 	%rd3, [_Z17prefix_sum_kernelPjS_jm_param_1];
	ld.param.u32 	%r1, [_Z17prefix_sum_kernelPjS_jm_param_2];
	ld.param.u64 	%rd4, [_Z17prefix_sum_kernelPjS_jm_param_3];
	mov.u32 	%r2, %ntid.x;
	mov.u32 	%r3, %ctaid.x;
	mov.u32 	%r4, %tid.x;
	mad.lo.s32 	%r5, %r2, %r3, %r4;
	cvt.s64.s32 	%rd1, %r5;
	setp.le.u64 	%p1, %rd4, %rd1;
	@%p1 bra 	$L__BB2_3;
	cvt.u32.u64 	%r6, %rd1;
	cvt.rn.f64.s32 	%fd2, %r6;
	add.s32 	%r7, %r1, -1;
	cvt.rn.f64.u32 	%fd3, %r7;
	mov.f64 	%fd4, 0d4000000000000000;
	{
	.reg .b32 %temp; 
	mov.b64 	{%temp, %r8}, %fd4;
	}
	{
	.reg .b32 %temp; 
	mov.b64 	{%temp, %r9}, %fd3;
	}
	shr.u32 	%r10, %r9, 20;
	and.b32  	%r11, %r10, 2047;
	add.s32 	%r12, %r11, -1012;
	mov.b64 	%rd5, %fd3;
	shl.b64 	%rd6, %rd5, %r12;
	setp.eq.s64 	%p2, %rd6, -9223372036854775808;
	{ // callseq 4, 0
	.param .b64 param0;
	st.param.f64 	[param0], %fd3;
	.param .b64 retval0;
	call.uni (retval0), 
	__internal_accurate_pow, 
	(
	param0
	);
	ld.param.f64 	%fd5, [retval0];
	} // callseq 4
	setp.lt.s32 	%p3, %r8, 0;
	neg.f64 	%fd7, %fd5;
	selp.f64 	%fd8, %fd7, %fd5, %p2;
	selp.f64 	%fd9, %fd8, %fd5, %p3;
	setp.eq.s32 	%p4, %r7, 0;
	selp.f64 	%fd1, 0d3FF0000000000000, %fd9, %p4;
	setp.gtu.f64 	%p5, %fd1, %fd2;
	@%p5 bra 	$L__BB2_3;
	cvt.rzi.s32.f64 	%r14, %fd1;
	sub.s32 	%r15, %r6, %r14;
	cvta.to.global.u64 	%rd8, %rd2;
	mul.wide.s32 	%rd9, %r15, 4;
	add.s64 	%rd10, %rd8, %rd9;
	ld.global.u32 	%r16, [%rd10];
	cvta.to.global.u64 	%rd11, %rd3;
	shl.b64 	%rd12, %rd1, 2;
	add.s64 	%rd13, %rd11, %rd12;
	ld.global.u32 	%r17, [%rd13];
	add.s32 	%r18, %r17, %r16;
	st.global.u32 	[%rd13], %r18;
$L__BB2_3:
	ret;

}
.func  (.param .b64 func_retval0) __internal_accurate_pow(
	.param .b64 __internal_accurate_pow_param_0
)
{
	.reg .pred 	%p<8>;
	.reg .b32 	%r<46>;
	.reg .b32 	%f<3>;
	.reg .b64 	%fd<109>;

	ld.param.f64 	%fd10, [__internal_accurate_pow_param_0];
	mov.f64 	%fd11, 0d4000000000000000;
	{
	.reg .b32 %temp; 
	mov.b64 	{%temp, %r8}, %fd11;
	}
	{
	.reg .b32 %temp; 
	mov.b64 	{%r9, %temp}, %fd11;
	}
	shr.u32 	%r10, %r8, 20;
	setp.lt.u32 	%p1, %r8, 1048576;
	mov.f64 	%fd12, 0d4360000000000000;
	{
	.reg .b32 %temp; 
	mov.b64 	{%temp, %r11}, %fd12;
	}
	{
	.reg .b32 %temp; 
	mov.b64 	{%r12, %temp}, %fd12;
	}
	shr.u32 	%r13, %r11, 20;
	add.s32 	%r14, %r13, -54;
	selp.b32 	%r15, %r12, %r9, %p1;
	selp.b32 	%r16, %r11, %r8, %p1;
	selp.b32 	%r1, %r14, %r10, %p1;
	add.s32 	%r45, %r1, -1023;
	and.b32  	%r17, %r16, -2146435073;
	or.b32  	%r18, %r17, 1072693248;
	mov.b64 	%fd107, {%r15, %r18};
	setp.lt.u32 	%p2, %r18, 1073127583;
	@%p2 bra 	$L__BB3_2;
	{
	.reg .b32 %temp; 
	mov.b64 	{%r19, %temp}, %fd107;
	}
	{
	.reg .b32 %temp; 
	mov.b64 	{%temp, %r20}, %fd107;
	}
	add.s32 	%r21, %r20, -1048576;
	mov.b64 	%fd107, {%r19, %r21};
	add.s32 	%r45, %r1, -1022;
$L__BB3_2:
	add.f64 	%fd13, %fd107, 0dBFF0000000000000;
	add.f64 	%fd14, %fd107, 0d3FF0000000000000;
	rcp.approx.ftz.f64 	%fd15, %fd14;
	neg.f64 	%fd16, %fd14;
	fma.rn.f64 	%fd17, %fd16, %fd15, 0d3FF0000000000000;
	fma.rn.f64 	%fd18, %fd17, %fd17, %fd17;
	fma.rn.f64 	%fd19, %fd18, %fd15, %fd15;
	mul.f64 	%fd20, %fd13, %fd19;
	fma.rn.f64 	%fd21, %fd13, %fd19, %fd20;
	mul.f64 	%fd22, %fd21, %fd21;
	fma.rn.f64 	%fd23, %fd22, 0d3EB0F5FF7D2CAFE2, 0d3ED0F5D241AD3B5A;
	fma.rn.f64 	%fd24, %fd23, %fd22, 0d3EF3B20A75488A3F;
	fma.rn.f64 	%fd25, %fd24, %fd22, 0d3F1745CDE4FAECD5;
	fma.rn.f64 	%fd26, %fd25, %fd22, 0d3F3C71C7258A578B;
	fma.rn.f64 	%fd27, %fd26, %fd22, 0d3F6249249242B910;
	fma.rn.f64 	%fd28, %fd27, %fd22, 0d3F89999999999DFB;
	sub.f64 	%fd29, %fd13, %fd21;
	add.f64 	%fd30, %fd29, %fd29;
	neg.f64 	%fd31, %fd21;
	fma.rn.f64 	%fd32, %fd31, %fd13, %fd30;
	mul.f64 	%fd33, %fd19, %fd32;
	fma.rn.f64 	%fd34, %fd22, %fd28, 0d3FB5555555555555;
	mov.f64 	%fd35, 0d3FB5555555555555;
	sub.f64 	%fd36, %fd35, %fd34;
	fma.rn.f64 	%fd37, %fd22, %fd28, %fd36;
	add.f64 	%fd38, %fd37, 0dBC46A4CB00B9E7B0;
	add.f64 	%fd39, %fd34, %fd38;
	sub.f64 	%fd40, %fd34, %fd39;
	add.f64 	%fd41, %fd38, %fd40;
	mul.rn.f64 	%fd42, %fd21, %fd21;
	neg.f64 	%fd43, %fd42;
	fma.rn.f64 	%fd44, %fd21, %fd21, %fd43;
	{
	.reg .b32 %temp; 
	mov.b64 	{%r22, %temp}, %fd33;
	}
	{
	.reg .b32 %temp; 
	mov.b64 	{%temp, %r23}, %fd33;
	}
	add.s32 	%r24, %r23, 1048576;
	mov.b64 	%fd45, {%r22, %r24};
	fma.rn.f64 	%fd46, %fd21, %fd45, %fd44;
	mul.rn.f64 	%fd47, %fd42, %fd21;
	neg.f64 	%fd48, %fd47;
	fma.rn.f64 	%fd49, %fd42, %fd21, %fd48;
	fma.rn.f64 	%fd50, %fd42, %fd33, %fd49;
	fma.rn.f64 	%fd51, %fd46, %fd21, %fd50;
	mul.rn.f64 	%fd52, %fd39, %fd47;
	neg.f64 	%fd53, %fd52;
	fma.rn.f64 	%fd54, %fd39, %fd47, %fd53;
	fma.rn.f64 	%fd55, %fd39, %fd51, %fd54;
	fma.rn.f64 	%fd56, %fd41, %fd47, %fd55;
	add.f64 	%fd57, %fd52, %fd56;
	sub.f64 	%fd58, %fd52, %fd57;
	add.f64 	%fd59, %fd56, %fd58;
	add.f64 	%fd60, %fd21, %fd57;
	sub.f64 	%fd61, %fd21, %fd60;
	add.f64 	%fd62, %fd57, %fd61;
	add.f64 	%fd63, %fd59, %fd62;
	add.f64 	%fd64, %fd33, %fd63;
	add.f64 	%fd65, %fd60, %fd64;
	sub.f64 	%fd66, %fd60, %fd65;
	add.f64 	%fd67, %fd64, %fd66;
	xor.b32  	%r25, %r45, -2147483648;
	mov.b32 	%r26, 1127219200;
	mov.b64 	%fd68, {%r25, %r26};
	mov.b32 	%r27, -2147483648;
	mov.b64 	%fd69, {%r27, %r26};
	sub.f64 	%fd70, %fd68, %fd69;
	fma.rn.f64 	%fd71, %fd70, 0d3FE62E42FEFA39EF, %fd65;
	fma.rn.f64 	%fd72, %fd70, 0dBFE62E42FEFA39EF, %fd71;
	sub.f64 	%fd73, %fd72, %fd65;
	sub.f64 	%fd74, %fd67, %fd73;
	fma.rn.f64 	%fd75, %fd70, 0d3C7ABC9E3B39803F, %fd74;
	add.f64 	%fd76, %fd71, %fd75;
	sub.f64 	%fd77, %fd71, %fd76;
	add.f64 	%fd78, %fd75, %fd77;
	{
	.reg .b32 %temp; 
	mov.b64 	{%temp, %r28}, %fd10;
	}
	{
	.reg .b32 %temp; 
	mov.b64 	{%r29, %temp}, %fd10;
	}
	shl.b32 	%r30, %r28, 1;
	setp.gt.u32 	%p3, %r30, -33554433;
	and.b32  	%r31, %r28, -15728641;
	selp.b32 	%r32, %r31, %r28, %p3;
	mov.b64 	%fd79, {%r29, %r32};
	mul.rn.f64 	%fd80, %fd76, %fd79;
	neg.f64 	%fd81, %fd80;
	fma.rn.f64 	%fd82, %fd76, %fd79, %fd81;
	fma.rn.f64 	%fd83, %fd78, %fd79, %fd82;
	add.f64 	%fd4, %fd80, %fd83;
	sub.f64 	%fd84, %fd80, %fd4;
	add.f64 	%fd5, %fd83, %fd84;
	fma.rn.f64 	%fd85, %fd4, 0d3FF71547652B82FE, 0d4338000000000000;
	{
	.reg .b32 %temp; 
	mov.b64 	{%r5, %temp}, %fd85;
	}
	mov.f64 	%fd86, 0dC338000000000000;
	add.rn.f64 	%fd87, %fd85, %fd86;
	fma.rn.f64 	%fd88, %fd87, 0dBFE62E42FEFA39EF, %fd4;
	fma.rn.f64 	%fd89, %fd87, 0dBC7ABC9E3B39803F, %fd88;
	fma.rn.f64 	%fd90, %fd89, 0d3E5ADE1569CE2BDF, 0d3E928AF3FCA213EA;
	fma.rn.f64 	%fd91, %fd90, %fd89, 0d3EC71DEE62401315;
	fma.rn.f64 	%fd92, %fd91, %fd89, 0d3EFA01997C89EB71;
	fma.rn.f64 	%fd93, %fd92, %fd89, 0d3F2A01A014761F65;
	fma.rn.f64 	%fd94, %fd93, %fd89, 0d3F56C16C1852B7AF;
	fma.rn.f64 	%fd95, %fd94, %fd89, 0d3F81111111122322;
	fma.rn.f64 	%fd96, %fd95, %fd89, 0d3FA55555555502A1;
	fma.rn.f64 	%fd97, %fd96, %fd89, 0d3FC5555555555511;
	fma.rn.f64 	%fd98, %fd97, %fd89, 0d3FE000000000000B;
	fma.rn.f64 	%fd99, %fd98, %fd89, 0d3FF0000000000000;
	fma.rn.f64 	%fd100, %fd99, %fd89, 0d3FF0000000000000;
	{
	.reg .b32 %temp; 
	mov.b64 	{%r6, %temp}, %fd100;
	}
	{
	.reg .b32 %temp; 
	mov.b64 	{%temp, %r7}, %fd100;
	}
	shl.b32 	%r33, %r5, 20;
	add.s32 	%r34, %r33, %r7;
	mov.b64 	%fd108, {%r6, %r34};
	{
	.reg .b32 %temp; 
	mov.b64 	{%temp, %r35}, %fd4;
	}
	mov.b32 	%f2, %r35;
	abs.f32 	%f1, %f2;
	setp.lt.f32 	%p4, %f1, 0f4086232B;
	@%p4 bra 	$L__BB3_5;
	setp.lt.f64 	%p5, %fd4, 0d0000000000000000;
	add.f64 	%fd101, %fd4, 0d7FF0000000000000;
	selp.f64 	%fd108, 0d0000000000000000, %fd101, %p5;
	setp.geu.f32 	%p6, %f1, 0f40874800;
	@%p6 bra 	$L__BB3_5;
	shr.u32 	%r36, %r5, 31;
	add.s32 	%r37, %r5, %r36;
	shr.s32 	%r38, %r37, 1;
	shl.b32 	%r39, %r38, 20;
	add.s32 	%r40, %r7, %r39;
	mov.b64 	%fd102, {%r6, %r40};
	sub.s32 	%r41, %r5, %r38;
	shl.b32 	%r42, %r41, 20;
	add.s32 	%r43, %r42, 1072693248;
	mov.b32 	%r44, 0;
	mov.b64 	%fd103, {%r44, %r43};
	mul.f64 	%fd108, %fd103, %fd102;
$L__BB3_5:
	abs.f64 	%fd104, %fd108;
	setp.eq.f64 	%p7, %fd104, 0d7FF0000000000000;
	fma.rn.f64 	%fd105, %fd108, %fd5, %fd108;
	selp.f64 	%fd106, %fd108, %fd105, %p7;
	st.param.f64 	[func_retval0], %fd106;
	ret;

}


// ===== COMPILED SASS (sm_100) =====

	.target	sm_100

	.elftype	@"ET_EXEC"


//--------------------- .note.nv.tkinfo           --------------------------
	.section	.note.nv.tkinfo,"",@"SHT_NOTE"
	.sectionflags	@"SHF_NOTE_NV_TKINFO"
	.tkinfo
        /*0018*/ 	.word	0x00000002
        /*0030*/ 	.string	""
        /*0030*/ 	.string	"ptxas"
        /*0030*/ 	.string	"Cuda compilation tools, release 13.0, V13.0.88"
        /*0030*/ 	.string	"Build cuda_13.0.r13.0/compiler.36424714_0"
        /*0030*/ 	.string	"-arch sm_100 -m 64 "



//--------------------- .note.nv.cuinfo           --------------------------
	.section	.note.nv.cuinfo,"",@"SHT_NOTE"
	.sectionflags	@"SHF_NOTE_NV_CUINFO"
        /*0018*/ 	.short	0x0002
        /*001a*/ 	.short	0x0064
        /*001c*/ 	.short	0x0082
	.zero		2


//--------------------- .nv.info                  --------------------------
	.section	.nv.info,"",@"SHT_CUDA_INFO"
	.align	4


	//----- nvinfo : EIATTR_REGCOUNT
	.align		4
        /*0000*/ 	.byte	0x04, 0x2f
        /*0002*/ 	.short	(.L_5 - .L_4)
	.align		4
.L_4:
        /*0004*/ 	.word	index@(_Z4testv)
        /*0008*/ 	.word	0x00000018


	//----- nvinfo : EIATTR_FRAME_SIZE
	.align		4
.L_5:
        /*000c*/ 	.byte	0x04, 0x11
        /*000e*/ 	.short	(.L_7 - .L_6)
	.align		4
.L_6:
        /*0010*/ 	.word	index@(_Z4testv)
        /*0014*/ 	.word	0x00000008


	//----- nvinfo : EIATTR_REGCOUNT
	.align		4
.L_7:
        /*0018*/ 	.byte	0x04, 0x2f
        /*001a*/ 	.short	(.L_9 - .L_8)
	.align		4
.L_8:
        /*001c*/ 	.word	index@(_Z11countAtomicPiiPj)
        /*0020*/ 	.word	0x0000001c


	//----- nvinfo : EIATTR_FRAME_SIZE
	.align		4
.L_9:
        /*0024*/ 	.byte	0x04, 0x11
        /*0026*/ 	.short	(.L_11 - .L_10)
	.align		4
.L_10:
        /*0028*/ 	.word	index@(_Z11countAtomicPiiPj)
        /*002c*/ 	.word	0x00000010


	//----- nvinfo : EIATTR_REGCOUNT
	.align		4
.L_11:
        /*0030*/ 	.byte	0x04, 0x2f
        /*0032*/ 	.short	(.L_13 - .L_12)
	.align		4
.L_12:
        /*0034*/ 	.word	index@(_Z17prefix_sum_kernelPjS_jm)
        /*0038*/ 	.word	0x0000001e


	//----- nvinfo : EIATTR_FRAME_SIZE
	.align		4
.L_13:
        /*003c*/ 	.byte	0x04, 0x11
        /*003e*/ 	.short	(.L_15 - .L_14)
	.align		4
.L_14:
        /*0040*/ 	.word	index@($_Z17prefix_sum_kernelPjS_jm$__internal_accurate_pow)
        /*0044*/ 	.word	0x00000000


	//----- nvinfo : EIATTR_FRAME_SIZE
	.align		4
.L_15:
        /*0048*/ 	.byte	0x04, 0x11
        /*004a*/ 	.short	(.L_17 - .L_16)
	.align		4
.L_16:
        /*004c*/ 	.word	index@(_Z17prefix_sum_kernelPjS_jm)
        /*0050*/ 	.word	0x00000000


	//----- nvinfo : EIATTR_MIN_STACK_SIZE
	.align		4
.L_17:
        /*0054*/ 	.byte	0x04, 0x12
        /*0056*/ 	.short	(.L_19 - .L_18)
	.align		4
.L_18:
        /*0058*/ 	.word	index@(_Z17prefix_sum_kernelPjS_jm)
        /*005c*/ 	.word	0x00000000


	//----- nvinfo : EIATTR_MIN_STACK_SIZE
	.align		4
.L_19:
        /*0060*/ 	.byte	0x04, 0x12
        /*0062*/ 	.short	(.L_21 - .L_20)
	.align		4
.L_20:
        /*0064*/ 	.word	index@(_Z11countAtomicPiiPj)
        /*0068*/ 	.word	0x00000010


	//----- nvinfo : EIATTR_MIN_STACK_SIZE
	.align		4
.L_21:
        /*006c*/ 	.byte	0x04, 0x12
        /*006e*/ 	.short	(.L_23 - .L_22)
	.align		4
.L_22:
        /*0070*/ 	.word	index@(_Z4testv)
        /*0074*/ 	.word	0x00000008
.L_23:


//--------------------- .nv.compat                --------------------------
	.section	.nv.compat,"",@"SHT_CUDA_COMPAT_INFO"
	.align	4
        /*0000*/ 	.byte	0x02, 0x09, 0x00, 0x00, 0x02, 0x02, 0x01, 0x00, 0x02, 0x05, 0x05, 0x00, 0x03, 0x07, 0x01, 0x01
        /*0010*/ 	.byte	0x02, 0x03, 0x00, 0x00, 0x02, 0x06, 0x01, 0x00, 0x04, 0x0b, 0x08, 0x00, 0x01, 0x00, 0x00, 0x00
        /*0020*/ 	.byte	0x00, 0x00, 0x00, 0x00


//--------------------- .nv.info._Z17prefix_sum_kernelPjS_jm --------------------------
	.section	.nv.info._Z17prefix_sum_kernelPjS_jm,"",@"SHT_CUDA_INFO"
	.sectionflags	@""
	.align	4


	//----- nvinfo : EIATTR_CUDA_API_VERSION
	.align		4
        /*0000*/ 	.byte	0x04, 0x37
        /*0002*/ 	.short	(.L_25 - .L_24)
.L_24:
        /*0004*/ 	.word	0x00000082


	//----- nvinfo : EIATTR_KPARAM_INFO
	.align		4
.L_25:
        /*0008*/ 	.byte	0x04, 0x17
        /*000a*/ 	.short	(.L_27 - .L_26)
.L_26:
        /*000c*/ 	.word	0x00000000
        /*0010*/ 	.short	0x0003
        /*0012*/ 	.short	0x0018
        /*0014*/ 	.byte	0x00, 0xf0, 0x21, 0x00


	//----- nvinfo : EIATTR_KPARAM_INFO
	.align		4
.L_27:
        /*0018*/ 	.byte	0x04, 0x17
        /*001a*/ 	.short	(.L_29 - .L_28)
.L_28:
        /*001c*/ 	.word	0x00000000
        /*0020*/ 	.short	0x0002
        /*0022*/ 	.short	0x0010
        /*0024*/ 	.byte	0x00, 0xf0, 0x11, 0x00


	//----- nvinfo : EIATTR_KPARAM_INFO
	.align		4
.L_29:
        /*0028*/ 	.byte	0x04, 0x17
        /*002a*/ 	.short	(.L_31 - .L_30)
.L_30:
        /*002c*/ 	.word	0x00000000
        /*0030*/ 	.short	0x0001
        /*0032*/ 	.short	0x0008
        /*0034*/ 	.byte	0x00, 0xf5, 0x21, 0x00


	//----- nvinfo : EIATTR_KPARAM_INFO
	.align		4
.L_31:
        /*0038*/ 	.byte	0x04, 0x17
        /*003a*/ 	.short	(.L_33 - .L_32)
.L_32:
        /*003c*/ 	.word	0x00000000
        /*0040*/ 	.short	0x0000
        /*0042*/ 	.short	0x0000
        /*0044*/ 	.byte	0x00, 0xf5, 0x21, 0x00


	//----- nvinfo : EIATTR_SPARSE_MMA_MASK
	.align		4
.L_33:
        /*0048*/ 	.byte	0x03, 0x50
        /*004a*/ 	.short	0x0000


	//----- nvinfo : EIATTR_MAXREG_COUNT
	.align		4
        /*004c*/ 	.byte	0x03, 0x1b
        /*004e*/ 	.short	0x00ff


	//----- nvinfo : EIATTR_MERCURY_ISA_VERSION
	.align		4
        /*0050*/ 	.byte	0x03, 0x5f
        /*0052*/ 	.short	0x0101


	//----- nvinfo : EIATTR_VRC_CTA_INIT_COUNT
	.align		4
        /*0054*/ 	.byte	0x02, 0x4a
	.zero		1
	.zero		1


	//----- nvinfo : EIATTR_EXIT_INSTR_OFFSETS
	.align		4
        /*0058*/ 	.byte	0x04, 0x1c
        /*005a*/ 	.short	(.L_35 - .L_34)


	//   ....[0]....
.L_34:
        /*005c*/ 	.word	0x00000090


	//   ....[1]....
        /*0060*/ 	.word	0x00000140


	//   ....[2]....
        /*0064*/ 	.word	0x00000210


	//----- nvinfo : EIATTR_CRS_STACK_SIZE
	.align		4
.L_35:
        /*0068*/ 	.byte	0x04, 0x1e
        /*006a*/ 	.short	(.L_37 - .L_36)
.L_36:
        /*006c*/ 	.word	0x00000000


	//----- nvinfo : EIATTR_CBANK_PARAM_SIZE
	.align		4
.L_37:
        /*0070*/ 	.byte	0x03, 0x19
        /*0072*/ 	.short	0x0020


	//----- nvinfo : EIATTR_PARAM_CBANK
	.align		4
        /*0074*/ 	.byte	0x04, 0x0a
        /*0076*/ 	.short	(.L_39 - .L_38)
	.align		4
.L_38:
        /*0078*/ 	.word	index@(.nv.constant0._Z17prefix_sum_kernelPjS_jm)
        /*007c*/ 	.short	0x0380
        /*007e*/ 	.short	0x0020


	//----- nvinfo : EIATTR_SW_WAR
	.align		4
.L_39:
        /*0080*/ 	.byte	0x04, 0x36
        /*0082*/ 	.short	(.L_41 - .L_40)
.L_40:
        /*0084*/ 	.word	0x00000008
.L_41:


//--------------------- .nv.info._Z11countAtomicPiiPj --------------------------
	.section	.nv.info._Z11countAtomicPiiPj,"",@"SHT_CUDA_INFO"
	.sectionflags	@""
	.align	4


	//----- nvinfo : EIATTR_CUDA_API_VERSION
	.align		4
        /*0000*/ 	.byte	0x04, 0x37
        /*0002*/ 	.short	(.L_43 - .L_42)
.L_42:
        /*0004*/ 	.word	0x00000082


	//----- nvinfo : EIATTR_KPARAM_INFO
	.align		4
.L_43:
        /*0008*/ 	.byte	0x04, 0x17
        /*000a*/ 	.short	(.L_45 - .L_44)
.L_44:
        /*000c*/ 	.word	0x00000000
        /*0010*/ 	.short	0x0002
        /*0012*/ 	.short	0x0010
        /*0014*/ 	.byte	0x00, 0xf5, 0x21, 0x00


	//----- nvinfo : EIATTR_KPARAM_INFO
	.align		4
.L_45:
        /*0018*/ 	.byte	0x04, 0x17
        /*001a*/ 	.short	(.L_47 - .L_46)
.L_46:
        /*001c*/ 	.word	0x00000000
        /*0020*/ 	.short	0x0001
        /*0022*/ 	.short	0x0008
        /*0024*/ 	.byte	0x00, 0xf0, 0x11, 0x00


	//----- nvinfo : EIATTR_KPARAM_INFO
	.align		4
.L_47:
        /*0028*/ 	.byte	0x04, 0x17
        /*002a*/ 	.short	(.L_49 - .L_48)
.L_48:
        /*002c*/ 	.word	0x00000000
        /*0030*/ 	.short	0x0000
        /*0032*/ 	.short	0x0000
        /*0034*/ 	.byte	0x00, 0xf5, 0x21, 0x00


	//----- nvinfo : EIATTR_SPARSE_MMA_MASK
	.align		4
.L_49:
        /*0038*/ 	.byte	0x03, 0x50
        /*003a*/ 	.short	0x0000


	//----- nvinfo : EIATTR_MAXREG_COUNT
	.align		4
        /*003c*/ 	.byte	0x03, 0x1b
        /*003e*/ 	.short	0x00ff


	//----- nvinfo : EIATTR_NUM_BARRIERS
	.align		4
        /*0040*/ 	.byte	0x02, 0x4c
        /*0042*/ 	.byte	0x01
	.zero		1


	//----- nvinfo : EIATTR_EXTERNS
	.align		4
        /*0044*/ 	.byte	0x04, 0x0f
        /*0046*/ 	.short	(.L_51 - .L_50)


	//   ....[0]....
	.align		4
.L_50:
        /*0048*/ 	.word	index@(vprintf)


	//----- nvinfo : EIATTR_MERCURY_ISA_VERSION
	.align		4
.L_51:
        /*004c*/ 	.byte	0x03, 0x5f
        /*004e*/ 	.short	0x0101


	//----- nvinfo : EIATTR_VRC_CTA_INIT_COUNT
	.align		4
        /*0050*/ 	.byte	0x02, 0x4a
	.zero		1
	.zero		1


	//----- nvinfo : EIATTR_SYSCALL_OFFSETS
	.align		4
        /*0054*/ 	.byte	0x04, 0x46
        /*0056*/ 	.short	(.L_53 - .L_52)


	//   ....[0]....
.L_52:
        /*0058*/ 	.word	0x00000340


	//   ....[1]....
        /*005c*/ 	.word	0x000004a0


	//   ....[2]....
        /*0060*/ 	.word	0x00000570


	//----- nvinfo : EIATTR_EXIT_INSTR_OFFSETS
	.align		4
.L_53:
        /*0064*/ 	.byte	0x04, 0x1c
        /*0066*/ 	.short	(.L_55 - .L_54)


	//   ....[0]....
.L_54:
        /*0068*/ 	.word	0x000004d0


	//   ....[1]....
        /*006c*/ 	.word	0x00000580


	//----- nvinfo : EIATTR_CRS_STACK_SIZE
	.align		4
.L_55:
        /*0070*/ 	.byte	0x04, 0x1e
        /*0072*/ 	.short	(.L_57 - .L_56)
.L_56:
        /*0074*/ 	.word	0x00000000


	//----- nvinfo : EIATTR_CBANK_PARAM_SIZE
	.align		4
.L_57:
        /*0078*/ 	.byte	0x03, 0x19
        /*007a*/ 	.short	0x0018


	//----- nvinfo : EIATTR_PARAM_CBANK
	.align		4
        /*007c*/ 	.byte	0x04, 0x0a
        /*007e*/ 	.short	(.L_59 - .L_58)
	.align		4
.L_58:
        /*0080*/ 	.word	index@(.nv.constant0._Z11countAtomicPiiPj)
        /*0084*/ 	.short	0x0380
        /*0086*/ 	.short	0x0018


	//----- nvinfo : EIATTR_SW_WAR
	.align		4
.L_59:
        /*0088*/ 	.byte	0x04, 0x36
        /*008a*/ 	.short	(.L_61 - .L_60)
.L_60:
        /*008c*/ 	.word	0x00000008
.L_61:


//--------------------- .nv.info._Z4testv         --------------------------
	.section	.nv.info._Z4testv,"",@"SHT_CUDA_INFO"
	.sectionflags	@""
	.align	4


	//----- nvinfo : EIATTR_CUDA_API_VERSION
	.align		4
        /*0000*/ 	.byte	0x04, 0x37
        /*0002*/ 	.short	(.L_63 - .L_62)
.L_62:
        /*0004*/ 	.word	0x00000082


	//----- nvinfo : EIATTR_SPARSE_MMA_MASK
	.align		4
.L_63:
        /*0008*/ 	.byte	0x03, 0x50
        /*000a*/ 	.short	0x0000


	//----- nvinfo : EIATTR_MAXREG_COUNT
	.align		4
        /*000c*/ 	.byte	0x03, 0x1b
        /*000e*/ 	.short	0x00ff


	//----- nvinfo : EIATTR_EXTERNS
	.align		4
        /*0010*/ 	.byte	0x04, 0x0f
        /*0012*/ 	.short	(.L_65 - .L_64)


	//   ....[0]....
	.align		4
.L_64:
        /*0014*/ 	.word	index@(vprintf)


	//----- nvinfo : EIATTR_MERCURY_ISA_VERSION
	.align		4
.L_65:
        /*0018*/ 	.byte	0x03, 0x5f
        /*001a*/ 	.short	0x0101


	//----- nvinfo : EIATTR_VRC_CTA_INIT_COUNT
	.align		4
        /*001c*/ 	.byte	0x02, 0x4a
	.zero		1
	.zero		1


	//----- nvinfo : EIATTR_SYSCALL_OFFSETS
	.align		4
        /*0020*/ 	.byte	0x04, 0x46
        /*0022*/ 	.short	(.L_67 - .L_66)


	//   ....[0]....
.L_66:
        /*0024*/ 	.word	0x00000110


	//----- nvinfo : EIATTR_EXIT_INSTR_OFFSETS
	.align		4
.L_67:
        /*0028*/ 	.byte	0x04, 0x1c
        /*002a*/ 	.short	(.L_69 - .L_68)


	//   ....[0]....
.L_68:
        /*002c*/ 	.word	0x00000120


	//----- nvinfo : EIATTR_SW_WAR
	.align		4
.L_69:
        /*0030*/ 	.byte	0x04, 0x36
        /*0032*/ 	.short	(.L_71 - .L_70)
.L_70:
        /*0034*/ 	.word	0x00000008
.L_71:


//--------------------- .nv.callgraph             --------------------------
	.section	.nv.callgraph,"",@"SHT_CUDA_CALLGRAPH"
	.align	4
	.sectionentsize	8
	.align		4
        /*0000*/ 	.word	0x00000000
	.align		4
        /*0004*/ 	.word	0xffffffff
	.align		4
        /*0008*/ 	.word	index@(_Z11countAtomicPiiPj)
	.align		4
        /*000c*/ 	.word	index@(vprintf)
	.align		4
        /*0010*/ 	.word	index@(_Z4testv)
	.align		4
        /*0014*/ 	.word	index@(vprintf)
	.align		4
        /*0018*/ 	.word	0x00000000
	.align		4
        /*001c*/ 	.word	0xfffffffe
	.align		4
        /*0020*/ 	.word	0x00000000
	.align		4
        /*0024*/ 	.word	0xfffffffd
	.align		4
        /*0028*/ 	.word	0x00000000
	.align		4
        /*002c*/ 	.word	0xfffffffc


//--------------------- .nv.constant4             --------------------------
	.section	.nv.constant4,"a",@progbits
	.align	8
	.align		8
.nv.constant4:
        /*0000*/ 	.dword	$str$4
	.align		8
        /*0008*/ 	.dword	$str$5
	.align		8
        /*0010*/ 	.dword	$str$6
	.align		8
        /*0018*/ 	.dword	$str$7
	.align		8
        /*0020*/ 	.dword	vprintf


//--------------------- .text._Z17prefix_sum_kernelPjS_jm --------------------------
	.section	.text._Z17prefix_sum_kernelPjS_jm,"ax",@progbits
	.align	128
        .global         _Z17prefix_sum_kernelPjS_jm
        .type           _Z17prefix_sum_kernelPjS_jm,@function
        .size           _Z17prefix_sum_kernelPjS_jm,(.L_x_11 - _Z17prefix_sum_kernelPjS_jm)
        .other          _Z17prefix_sum_kernelPjS_jm,@"STO_CUDA_ENTRY STV_DEFAULT"
_Z17prefix_sum_kernelPjS_jm:
.text._Z17prefix_sum_kernelPjS_jm:
[----:B------:R-:W-:Y:S01]  /*0000*/  LDC R1, c[0x0][0x37c] ;  /* 0x0000df00ff017b82 */ /* 0x000fe20000000800 */
[----:B------:R-:W0:Y:S01]  /*0010*/  S2R R26, SR_CTAID.X ;  /* 0x00000000001a7919 */ /* 0x000e220000002500 */
[----:B------:R-:W0:Y:S01]  /*0020*/  LDCU UR4, c[0x0][0x360] ;  /* 0x00006c00ff0477ac */ /* 0x000e220008000800 */
[----:B------:R-:W0:Y:S01]  /*0030*/  S2R R3, SR_TID.X ;  /* 0x0000000000037919 */ /* 0x000e220000002100 */
[----:B------:R-:W1:Y:S01]  /*0040*/  LDCU.64 UR6, c[0x0][0x398] ;  /* 0x00007300ff0677ac */ /* 0x000e620008000a00 */
[----:B0-----:R-:W-:-:S05]  /*0050*/  IMAD R26, R26, UR4, R3 ;  /* 0x000000041a1a7c24 */ /* 0x001fca000f8e0203 */
[----:B-1----:R-:W-:Y:S02]  /*0060*/  ISETP.GE.U32.AND P0, PT, R26, UR6, PT ;  /* 0x000000061a007c0c */ /* 0x002fe4000bf06070 */
[----:B------:R-:W-:-:S04]  /*0070*/  SHF.R.S32.HI R27, RZ, 0x1f, R26 ;  /* 0x0000001fff1b7819 */ /* 0x000fc8000001141a */
[----:B------:R-:W-:-:S13]  /*0080*/  ISETP.GE.U32.AND.EX P0, PT, R27, UR7, PT, P0 ;  /* 0x000000071b007c0c */ /* 0x000fda000bf06100 */
[----:B------:R-:W-:Y:S05]  /*0090*/  @P0 EXIT ;  /* 0x000000000000094d */ /* 0x000fea0003800000 */
[----:B------:R-:W0:Y:S01]  /*00a0*/  LDCU UR4, c[0x0][0x390] ;  /* 0x00007200ff0477ac */ /* 0x000e220008000800 */
[----:B------:R1:W2:Y:S01]  /*00b0*/  I2F.F64 R2, R26 ;  /* 0x0000001a00027312 */ /* 0x0002a20000201c00 */
[----:B------:R-:W-:Y:S01]  /*00c0*/  MOV R0, 0x100 ;  /* 0x0000010000007802 */ /* 0x000fe20000000f00 */
[----:B0-----:R-:W-:-:S09]  /*00d0*/  UIADD3 UR4, UPT, UPT, UR4, -0x1, URZ ;  /* 0xffffffff04047890 */ /* 0x001fd2000fffe0ff */
[----:B-12---:R-:W0:Y:S03]  /*00e0*/  I2F.F64.U32 R4, UR4 ;  /* 0x0000000400047d12 */ /* 0x006e260008201800 */
[----:B0-----:R-:W-:Y:S05]  /*00f0*/  CALL.REL.NOINC `($_Z17prefix_sum_kernelPjS_jm$__internal_accurate_pow) ;  /* 0x0000000000487944 */ /* 0x001fea0003c00000 */
[----:B------:R-:W-:-:S04]  /*0100*/  ISETP.NE.AND P0, PT, RZ, UR4, PT ;  /* 0x00000004ff007c0c */ /* 0x000fc8000bf05270 */
[----:B------:R-:W-:Y:S02]  /*0110*/  FSEL R6, R6, RZ, P0 ;  /* 0x000000ff06067208 */ /* 0x000fe40000000000 */
[----:B------:R-:W-:-:S06]  /*0120*/  FSEL R7, R12, 1.875, P0 ;  /* 0x3ff000000c077808 */ /* 0x000fcc0000000000 */
[----:B------:R-:W-:-:S14]  /*0130*/  DSETP.GTU.AND P0, PT, R6, R2, PT ;  /* 0x000000020600722a */ /* 0x000fdc0003f0c000 */
[----:B------:R-:W-:Y:S05]  /*0140*/  @P0 EXIT ;  /* 0x000000000000094d */ /* 0x000fea0003800000 */
[----:B------:R-:W0:Y:S01]  /*0150*/  LDC.64 R2, c[0x0][0x380] ;  /* 0x0000e000ff027b82 */ /* 0x000e220000000a00 */
[----:B------:R-:W1:Y:S01]  /*0160*/  LDCU.64 UR6, c[0x0][0x388] ;  /* 0x00007100ff0677ac */ /* 0x000e620008000a00 */
[----:B------:R-:W2:Y:S01]  /*0170*/  F2I.F64.TRUNC R7, R6 ;  /* 0x0000000600077311 */ /* 0x000ea2000030d100 */
[----:B------:R-:W3:Y:S01]  /*0180*/  LDCU.64 UR4, c[0x0][0x358] ;  /* 0x00006b00ff0477ac */ /* 0x000ee20008000a00 */
[C---:B--2---:R-:W-:Y:S01]  /*0190*/  IMAD.IADD R5, R26.reuse, 0x1, -R7 ;  /* 0x000000011a057824 */ /* 0x044fe200078e0a07 */
[----:B-1----:R-:W-:-:S03]  /*01a0*/  LEA R4, P0, R26, UR6, 0x2 ;  /* 0x000000061a047c11 */ /* 0x002fc6000f8010ff */
[----:B0-----:R-:W-:Y:S01]  /*01b0*/  IMAD.WIDE R2, R5, 0x4, R2 ;  /* 0x0000000405027825 */ /* 0x001fe200078e0202 */
[----:B------:R-:W-:-:S05]  /*01c0*/  LEA.HI.X R5, R26, UR7, R27, 0x2, P0 ;  /* 0x000000071a057c11 */ /* 0x000fca00080f141b */
[----:B---3--:R-:W2:Y:S04]  /*01d0*/  LDG.E R2, desc[UR4][R2.64] ;  /* 0x0000000402027981 */ /* 0x008ea8000c1e1900 */
[----:B------:R-:W2:Y:S02]  /*01e0*/  LDG.E R9, desc[UR4][R4.64] ;  /* 0x0000000404097981 */ /* 0x000ea4000c1e1900 */
[----:B--2---:R-:W-:-:S05]  /*01f0*/  IMAD.IADD R9, R2, 0x1, R9 ;  /* 0x0000000102097824 */ /* 0x004fca00078e0209 */
[----:B------:R-:W-:Y:S01]  /*0200*/  STG.E desc[UR4][R4.64], R9 ;  /* 0x0000000904007986 */ /* 0x000fe2000c101904 */
[----:B------:R-:W-:Y:S05]  /*0210*/  EXIT ;  /* 0x000000000000794d */ /* 0x000fea0003800000 */
        .type           $_Z17prefix_sum_kernelPjS_jm$__internal_accurate_pow,@function
        .size           $_Z17prefix_sum_kernelPjS_jm$__internal_accurate_pow,(.L_x_11 - $_Z17prefix_sum_kernelPjS_jm$__internal_accurate_pow)
$_Z17prefix_sum_kernelPjS_jm$__internal_accurate_pow:
[----:B------:R-:W0:Y:S01]  /*0220*/  MUFU.RCP64H R15, 2 ;  /* 0x40000000000f7908 */ /* 0x000e220000001800 */
[----:B------:R-:W-:Y:S01]  /*0230*/  IMAD.MOV.U32 R6, RZ, RZ, 0x0 ;  /* 0x00000000ff067424 */ /* 0x000fe200078e00ff */
[----:B------:R-:W-:Y:S01]  /*0240*/  MOV R14, RZ ;  /* 0x000000ff000e7202 */ /* 0x000fe20000000f00 */
[----:B------:R-:W-:Y:S01]  /*0250*/  IMAD.MOV.U32 R7, RZ, RZ, 0x40000000 ;  /* 0x40000000ff077424 */ /* 0x000fe200078e00ff */
[----:B------:R-:W-:Y:S01]  /*0260*/  UMOV UR6, 0x7d2cafe2 ;  /* 0x7d2cafe200067882 */ /* 0x000fe20000000000 */
[----:B------:R-:W-:Y:S01]  /*0270*/  IMAD.MOV.U32 R8, RZ, RZ, 0x41ad3b5a ;  /* 0x41ad3b5aff087424 */ /* 0x000fe200078e00ff */
[----:B------:R-:W-:Y:S01]  /*0280*/  UMOV UR7, 0x3eb0f5ff ;  /* 0x3eb0f5ff00077882 */ /* 0x000fe20000000000 */
[----:B------:R-:W-:Y:S02]  /*0290*/  IMAD.MOV.U32 R9, RZ, RZ, 0x3ed0f5d2 ;  /* 0x3ed0f5d2ff097424 */ /* 0x000fe400078e00ff */
[----:B0-----:R-:W-:-:S08]  /*02a0*/  DFMA R6, R14, -R6, 1 ;  /* 0x3ff000000e06742b */ /* 0x001fd00000000806 */
[----:B------:R-:W-:-:S08]  /*02b0*/  DFMA R6, R6, R6, R6 ;  /* 0x000000060606722b */ /* 0x000fd00000000006 */
[----:B------:R-:W-:-:S08]  /*02c0*/  DFMA R14, R14, R6, R14 ;  /* 0x000000060e0e722b */ /* 0x000fd0000000000e */
[----:B------:R-:W-:-:S08]  /*02d0*/  DMUL R6, RZ, R14 ;  /* 0x0000000eff067228 */ /* 0x000fd00000000000 */
[----:B------:R-:W-:-:S08]  /*02e0*/  DFMA R6, RZ, R14, R6 ;  /* 0x0000000eff06722b */ /* 0x000fd00000000006 */
[----:B------:R-:W-:Y:S02]  /*02f0*/  DMUL R12, R6, R6 ;  /* 0x00000006060c7228 */ /* 0x000fe40000000000 */
[----:B------:R-:W-:-:S06]  /*0300*/  DADD R10, RZ, -R6 ;  /* 0x00000000ff0a7229 */ /* 0x000fcc0000000806 */
[----:B------:R-:W-:Y:S01]  /*0310*/  DFMA R8, R12, UR6, R8 ;  /* 0x000000060c087c2b */ /* 0x000fe20008000008 */
[----:B------:R-:W-:Y:S01]  /*0320*/  UMOV UR6, 0x75488a3f ;  /* 0x75488a3f00067882 */ /* 0x000fe20000000000 */
[----:B------:R-:W-:Y:S01]  /*0330*/  UMOV UR7, 0x3ef3b20a ;  /* 0x3ef3b20a00077882 */ /* 0x000fe20000000000 */
[----:B------:R-:W-:Y:S02]  /*0340*/  DADD R18, R10, R10 ;  /* 0x000000000a127229 */ /* 0x000fe4000000000a */
[----:B------:R-:W-:-:S03]  /*0350*/  DMUL R10, R6, R6 ;  /* 0x00000006060a7228 */ /* 0x000fc60000000000 */
[----:B------:R-:W-:Y:S01]  /*0360*/  DFMA R8, R12, R8, UR6 ;  /* 0x000000060c087e2b */ /* 0x000fe20008000008 */
[----:B------:R-:W-:Y:S01]  /*0370*/  UMOV UR6, 0xe4faecd5 ;  /* 0xe4faecd500067882 */ /* 0x000fe20000000000 */
[----:B------:R-:W-:Y:S01]  /*0380*/  UMOV UR7, 0x3f1745cd ;  /* 0x3f1745cd00077882 */ /* 0x000fe20000000000 */
[----:B------:R-:W-:-:S05]  /*0390*/  DFMA R18, RZ, -R6, R18 ;  /* 0x80000006ff12722b */ /* 0x000fca0000000012 */
[----:B------:R-:W-:Y:S01]  /*03a0*/  DFMA R8, R12, R8, UR6 ;  /* 0x000000060c087e2b */ /* 0x000fe20008000008 */
[----:B------:R-:W-:Y:S01]  /*03b0*/  UMOV UR6, 0x258a578b ;  /* 0x258a578b00067882 */ /* 0x000fe20000000000 */
[----:B------:R-:W-:Y:S01]  /*03c0*/  UMOV UR7, 0x3f3c71c7 ;  /* 0x3f3c71c700077882 */ /* 0x000fe20000000000 */
[----:B------:R-:W-:-:S05]  /*03d0*/  DMUL R14, R14, R18 ;  /* 0x000000120e0e7228 */ /* 0x000fca0000000000 */
[----:B------:R-:W-:Y:S01]  /*03e0*/  DFMA R8, R12, R8, UR6 ;  /* 0x000000060c087e2b */ /* 0x000fe20008000008 */
[----:B------:R-:W-:Y:S01]  /*03f0*/  UMOV UR6, 0x9242b910 ;  /* 0x9242b91000067882 */ /* 0x000fe20000000000 */
[----:B------:R-:W-:-:S03]  /*0400*/  UMOV UR7, 0x3f624924 ;  /* 0x3f62492400077882 */ /* 0x000fc60000000000 */
[----:B------:R-:W-:Y:S02]  /*0410*/  VIADD R23, R15, 0x100000 ;  /* 0x001000000f177836 */ /* 0x000fe40000000000 */
[----:B------:R-:W-:Y:S01]  /*0420*/  IMAD.MOV.U32 R22, RZ, RZ, R14 ;  /* 0x000000ffff167224 */ /* 0x000fe200078e000e */
[----:B------:R-:W-:Y:S01]  /*0430*/  DFMA R8, R12, R8, UR6 ;  /* 0x000000060c087e2b */ /* 0x000fe20008000008 */
[----:B------:R-:W-:Y:S01]  /*0440*/  UMOV UR6, 0x99999dfb ;  /* 0x99999dfb00067882 */ /* 0x000fe20000000000 */
[----:B------:R-:W-:-:S06]  /*0450*/  UMOV UR7, 0x3f899999 ;  /* 0x3f89999900077882 */ /* 0x000fcc0000000000 */
[----:B------:R-:W-:Y:S01]  /*0460*/  DFMA R16, R12, R8, UR6 ;  /* 0x000000060c107e2b */ /* 0x000fe20008000008 */
[----:B------:R-:W-:Y:S01]  /*0470*/  UMOV UR6, 0x55555555 ;  /* 0x5555555500067882 */ /* 0x000fe20000000000 */
[----:B------:R-:W-:-:S06]  /*0480*/  UMOV UR7, 0x3fb55555 ;  /* 0x3fb5555500077882 */ /* 0x000fcc0000000000 */
[----:B------:R-:W-:-:S08]  /*0490*/  DFMA R8, R12, R16, UR6 ;  /* 0x000000060c087e2b */ /* 0x000fd00008000010 */
[----:B------:R-:W-:Y:S01]  /*04a0*/  DADD R20, -R8, UR6 ;  /* 0x0000000608147e29 */ /* 0x000fe20008000100 */
[----:B------:R-:W-:Y:S01]  /*04b0*/  UMOV UR6, 0xb9e7b0 ;  /* 0x00b9e7b000067882 */ /* 0x000fe20000000000 */
[----:B------:R-:W-:-:S06]  /*04c0*/  UMOV UR7, 0x3c46a4cb ;  /* 0x3c46a4cb00077882 */ /* 0x000fcc0000000000 */
[----:B------:R-:W-:Y:S02]  /*04d0*/  DFMA R16, R12, R16, R20 ;  /* 0x000000100c10722b */ /* 0x000fe40000000014 */
[C---:B------:R-:W-:Y:S02]  /*04e0*/  DMUL R12, R6.reuse, R10 ;  /* 0x0000000a060c7228 */ /* 0x040fe40000000000 */
[----:B------:R-:W-:-:S04]  /*04f0*/  DFMA R20, R6, R6, -R10 ;  /* 0x000000060614722b */ /* 0x000fc8000000080a */
[----:B------:R-:W-:Y:S01]  /*0500*/  DADD R16, R16, -UR6 ;  /* 0x8000000610107e29 */ /* 0x000fe20008000000 */
[----:B------:R-:W-:Y:S01]  /*0510*/  UMOV UR6, 0x0 ;  /* 0x0000000000067882 */ /* 0x000fe20000000000 */
[C---:B------:R-:W-:Y:S01]  /*0520*/  DFMA R18, R6.reuse, R10, -R12 ;  /* 0x0000000a0612722b */ /* 0x040fe2000000080c */
[----:B------:R-:W-:Y:S01]  /*0530*/  UMOV UR7, 0x3ff00000 ;  /* 0x3ff0000000077882 */ /* 0x000fe20000000000 */
[----:B------:R-:W-:-:S04]  /*0540*/  DFMA R20, R6, R22, R20 ;  /* 0x000000160614722b */ /* 0x000fc80000000014 */
[----:B------:R-:W-:Y:S02]  /*0550*/  DADD R24, R8, R16 ;  /* 0x0000000008187229 */ /* 0x000fe40000000010 */
[----:B------:R-:W-:-:S06]  /*0560*/  DFMA R18, R14, R10, R18 ;  /* 0x0000000a0e12722b */ /* 0x000fcc0000000012 */
[----:B------:R-:W-:Y:S02]  /*0570*/  DMUL R10, R24, R12 ;  /* 0x0000000c180a7228 */ /* 0x000fe40000000000 */
[----:B------:R-:W-:Y:S02]  /*0580*/  DFMA R18, R6, R20, R18 ;  /* 0x000000140612722b */ /* 0x000fe40000000012 */
[----:B------:R-:W-:-:S04]  /*0590*/  DADD R20, R8, -R24 ;  /* 0x0000000008147229 */ /* 0x000fc80000000818 */
[----:B------:R-:W-:-:S04]  /*05a0*/  DFMA R8, R24, R12, -R10 ;  /* 0x0000000c1808722b */ /* 0x000fc8000000080a */
[----:B------:R-:W-:-:S04]  /*05b0*/  DADD R20, R16, R20 ;  /* 0x0000000010147229 */ /* 0x000fc80000000014 */
[----:B------:R-:W-:-:S08]  /*05c0*/  DFMA R8, R24, R18, R8 ;  /* 0x000000121808722b */ /* 0x000fd00000000008 */
[----:B------:R-:W-:-:S08]  /*05d0*/  DFMA R20, R20, R12, R8 ;  /* 0x0000000c1414722b */ /* 0x000fd00000000008 */
[----:B------:R-:W-:-:S08]  /*05e0*/  DADD R12, R10, R20 ;  /* 0x000000000a0c7229 */ /* 0x000fd00000000014 */
[--C-:B------:R-:W-:Y:S02]  /*05f0*/  DADD R8, R6, R12.reuse ;  /* 0x0000000006087229 */ /* 0x100fe4000000000c */
[----:B------:R-:W-:-:S06]  /*0600*/  DADD R10, R10, -R12 ;  /* 0x000000000a0a7229 */ /* 0x000fcc000000080c */
[----:B------:R-:W-:Y:S02]  /*0610*/  DADD R6, R6, -R8 ;  /* 0x0000000006067229 */ /* 0x000fe40000000808 */
[----:B------:R-:W-:-:S06]  /*0620*/  DADD R10, R20, R10 ;  /* 0x00000000140a7229 */ /* 0x000fcc000000000a */
[----:B------:R-:W-:-:S08]  /*0630*/  DADD R6, R12, R6 ;  /* 0x000000000c067229 */ /* 0x000fd00000000006 */
[----:B------:R-:W-:Y:S01]  /*0640*/  DADD R6, R10, R6 ;  /* 0x000000000a067229 */ /* 0x000fe20000000006 */
[----:B------:R-:W-:Y:S01]  /*0650*/  MOV R10, 0xfefa39ef ;  /* 0xfefa39ef000a7802 */ /* 0x000fe20000000f00 */
[----:B------:R-:W-:-:S06]  /*0660*/  IMAD.MOV.U32 R11, RZ, RZ, 0x3fe62e42 ;  /* 0x3fe62e42ff0b7424 */ /* 0x000fcc00078e00ff */
[----:B------:R-:W-:Y:S01]  /*0670*/  DADD R14, R14, R6 ;  /* 0x000000000e0e7229 */ /* 0x000fe20000000006 */
[----:B------:R-:W-:Y:S02]  /*0680*/  IMAD.MOV.U32 R6, RZ, RZ, -0x105c611 ;  /* 0xfefa39efff067424 */ /* 0x000fe400078e00ff */
[----:B------:R-:W-:-:S05]  /*0690*/  IMAD.MOV.U32 R7, RZ, RZ, 0x3fe62e42 ;  /* 0x3fe62e42ff077424 */ /* 0x000fca00078e00ff */
[----:B------:R-:W-:-:S08]  /*06a0*/  DADD R12, R8, R14 ;  /* 0x00000000080c7229 */ /* 0x000fd0000000000e */
[--C-:B------:R-:W-:Y:S02]  /*06b0*/  DFMA R10, R10, UR6, R12.reuse ;  /* 0x000000060a0a7c2b */ /* 0x100fe4000800000c */
[----:B------:R-:W-:-:S06]  /*06c0*/  DADD R8, R8, -R12 ;  /* 0x0000000008087229 */ /* 0x000fcc000000080c */
[----:B------:R-:W-:Y:S02]  /*06d0*/  DFMA R16, -R6, 1, R10 ;  /* 0x3ff000000610782b */ /* 0x000fe4000000010a */
[----:B------:R-:W-:Y:S01]  /*06e0*/  DADD R8, R14, R8 ;  /* 0x000000000e087229 */ /* 0x000fe20000000008 */
[----:B------:R-:W-:Y:S01]  /*06f0*/  LOP3.LUT R15, R5, 0xff0fffff, RZ, 0xc0, !PT ;  /* 0xff0fffff050f7812 */ /* 0x000fe200078ec0ff */
[----:B------:R-:W-:-:S04]  /*0700*/  IMAD.MOV.U32 R14, RZ, RZ, R4 ;  /* 0x000000ffff0e7224 */ /* 0x000fc800078e0004 */
[----:B------:R-:W-:Y:S01]  /*0710*/  DADD R16, -R12, R16 ;  /* 0x000000000c107229 */ /* 0x000fe20000000110 */
[----:B------:R-:W-:Y:S01]  /*0720*/  MOV R12, 0x3b39803f ;  /* 0x3b39803f000c7802 */ /* 0x000fe20000000f00 */
[----:B------:R-:W-:-:S06]  /*0730*/  IMAD.MOV.U32 R13, RZ, RZ, 0x3c7abc9e ;  /* 0x3c7abc9eff0d7424 */ /* 0x000fcc00078e00ff */
[----:B------:R-:W-:-:S08]  /*0740*/  DADD R8, R8, -R16 ;  /* 0x0000000008087229 */ /* 0x000fd00000000810 */
[----:B------:R-:W-:Y:S01]  /*0750*/  DFMA R8, R12, UR6, R8 ;  /* 0x000000060c087c2b */ /* 0x000fe20008000008 */
[----:B------:R-:W-:Y:S01]  /*0760*/  UMOV UR6, 0x3b39803f ;  /* 0x3b39803f00067882 */ /* 0x000fe20000000000 */
[----:B------:R-:W-:Y:S01]  /*0770*/  IMAD.SHL.U32 R12, R5, 0x2, RZ ;  /* 0x00000002050c7824 */ /* 0x000fe200078e00ff */
[----:B------:R-:W-:-:S04]  /*0780*/  UMOV UR7, 0x3c7abc9e ;  /* 0x3c7abc9e00077882 */ /* 0x000fc80000000000 */
[----:B------:R-:W-:Y:S01]  /*0790*/  ISETP.GT.U32.AND P0, PT, R12, -0x2000001, PT ;  /* 0xfdffffff0c00780c */ /* 0x000fe20003f04070 */
[----:B------:R-:W-:-:S03]  /*07a0*/  DADD R12, R10, R8 ;  /* 0x000000000a0c7229 */ /* 0x000fc60000000008 */
[----:B------:R-:W-:-:S05]  /*07b0*/  SEL R15, R15, R5, P0 ;  /* 0x000000050f0f7207 */ /* 0x000fca0000000000 */
[----:B------:R-:W-:Y:S02]  /*07c0*/  DADD R10, R10, -R12 ;  /* 0x000000000a0a7229 */ /* 0x000fe4000000080c */
[----:B------:R-:W-:-:S06]  /*07d0*/  DMUL R4, R12, R14 ;  /* 0x0000000e0c047228 */ /* 0x000fcc0000000000 */
[----:B------:R-:W-:Y:S02]  /*07e0*/  DADD R10, R8, R10 ;  /* 0x00000000080a7229 */ /* 0x000fe4000000000a */
[----:B------:R-:W-:-:S08]  /*07f0*/  DFMA R12, R12, R14, -R4 ;  /* 0x0000000e0c0c722b */ /* 0x000fd00000000804 */
[----:B------:R-:W-:Y:S01]  /*0800*/  DFMA R12, R10, R14, R12 ;  /* 0x0000000e0a0c722b */ /* 0x000fe2000000000c */
[----:B------:R-:W-:Y:S01]  /*0810*/  MOV R10, 0x652b82fe ;  /* 0x652b82fe000a7802 */ /* 0x000fe20000000f00 */
[----:B------:R-:W-:-:S06]  /*0820*/  IMAD.MOV.U32 R11, RZ, RZ, 0x3ff71547 ;  /* 0x3ff71547ff0b7424 */ /* 0x000fcc00078e00ff */
[----:B------:R-:W-:-:S08]  /*0830*/  DADD R8, R4, R12 ;  /* 0x0000000004087229 */ /* 0x000fd0000000000c */
[----:B------:R-:W-:Y:S02]  /*0840*/  DFMA R10, R8, R10, 6.75539944105574400000e+15 ;  /* 0x43380000080a742b */ /* 0x000fe4000000000a */
[----:B------:R-:W-:Y:S01]  /*0850*/  FSETP.GEU.AND P0, PT, |R9|, 4.1917929649353027344, PT ;  /* 0x4086232b0900780b */ /* 0x000fe20003f0e200 */
[----:B------:R-:W-:-:S05]  /*0860*/  DADD R4, R4, -R8 ;  /* 0x0000000004047229 */ /* 0x000fca0000000808 */
[----:B------:R-:W-:-:S03]  /*0870*/  DADD R14, R10, -6.75539944105574400000e+15 ;  /* 0xc33800000a0e7429 */ /* 0x000fc60000000000 */
[----:B------:R-:W-:-:S05]  /*0880*/  DADD R12, R12, R4 ;  /* 0x000000000c0c7229 */ /* 0x000fca0000000004 */
[----:B------:R-:W-:-:S08]  /*0890*/  DFMA R6, R14, -R6, R8 ;  /* 0x800000060e06722b */ /* 0x000fd00000000008 */
[----:B------:R-:W-:Y:S01]  /*08a0*/  DFMA R6, R14, -UR6, R6 ;  /* 0x800000060e067c2b */ /* 0x000fe20008000006 */
[----:B------:R-:W-:Y:S01]  /*08b0*/  UMOV UR6, 0x69ce2bdf ;  /* 0x69ce2bdf00067882 */ /* 0x000fe20000000000 */
[----:B------:R-:W-:Y:S01]  /*08c0*/  IMAD.MOV.U32 R14, RZ, RZ, -0x35dec16 ;  /* 0xfca213eaff0e7424 */ /* 0x000fe200078e00ff */
[----:B------:R-:W-:Y:S01]  /*08d0*/  UMOV UR7, 0x3e5ade15 ;  /* 0x3e5ade1500077882 */ /* 0x000fe20000000000 */
[----:B------:R-:W-:-:S06]  /*08e0*/  IMAD.MOV.U32 R15, RZ, RZ, 0x3e928af3 ;  /* 0x3e928af3ff0f7424 */ /* 0x000fcc00078e00ff */
[----:B------:R-:W-:Y:S01]  /*08f0*/  DFMA R14, R6, UR6, R14 ;  /* 0x00000006060e7c2b */ /* 0x000fe2000800000e */
[----:B------:R-:W-:Y:S01]  /*0900*/  UMOV UR6, 0x62401315 ;  /* 0x6240131500067882 */ /* 0x000fe20000000000 */
[----:B------:R-:W-:-:S06]  /*0910*/  UMOV UR7, 0x3ec71dee ;  /* 0x3ec71dee00077882 */ /* 0x000fcc0000000000 */
[----:B------:R-:W-:Y:S01]  /*0920*/  DFMA R14, R6, R14, UR6 ;  /* 0x00000006060e7e2b */ /* 0x000fe2000800000e */
        /* <DEDUP_REMOVED lines=20> */
[----:B------:R-:W-:-:S08]  /*0a70*/  DFMA R14, R6, R14, UR6 ;  /* 0x00000006060e7e2b */ /* 0x000fd0000800000e */
[----:B------:R-:W-:-:S08]  /*0a80*/  DFMA R14, R6, R14, 1 ;  /* 0x3ff00000060e742b */ /* 0x000fd0000000000e */
[----:B------:R-:W-:-:S10]  /*0a90*/  DFMA R6, R6, R14, 1 ;  /* 0x3ff000000606742b */ /* 0x000fd4000000000e */
[----:B------:R-:W-:Y:S01]  /*0aa0*/  LEA R5, R10, R7, 0x14 ;  /* 0x000000070a057211 */ /* 0x000fe200078ea0ff */
[----:B------:R-:W-:Y:S01]  /*0ab0*/  IMAD.MOV.U32 R4, RZ, RZ, R6 ;  /* 0x000000ffff047224 */ /* 0x000fe200078e0006 */
[----:B------:R-:W-:Y:S06]  /*0ac0*/  @!P0 BRA `(.L_x_0) ;  /* 0x0000000000348947 */ /* 0x000fec0003800000 */
[----:B------:R-:W-:Y:S01]  /*0ad0*/  FSETP.GEU.AND P1, PT, |R9|, 4.2275390625, PT ;  /* 0x408748000900780b */ /* 0x000fe20003f2e200 */
[C---:B------:R-:W-:Y:S02]  /*0ae0*/  DADD R4, R8.reuse, +INF ;  /* 0x7ff0000008047429 */ /* 0x040fe40000000000 */
[----:B------:R-:W-:-:S08]  /*0af0*/  DSETP.GEU.AND P0, PT, R8, RZ, PT ;  /* 0x000000ff0800722a */ /* 0x000fd00003f0e000 */
[----:B------:R-:W-:Y:S02]  /*0b00*/  FSEL R4, R4, RZ, P0 ;  /* 0x000000ff04047208 */ /* 0x000fe40000000000 */
[----:B------:R-:W-:Y:S01]  /*0b10*/  FSEL R5, R5, RZ, P0 ;  /* 0x000000ff05057208 */ /* 0x000fe20000000000 */
[----:B------:R-:W-:Y:S06]  /*0b20*/  @P1 BRA `(.L_x_0) ;  /* 0x00000000001c1947 */ /* 0x000fec0003800000 */
[----:B------:R-:W-:-:S04]  /*0b30*/  LEA.HI R4, R10, R10, RZ, 0x1 ;  /* 0x0000000a0a047211 */ /* 0x000fc800078f08ff */
[----:B------:R-:W-:-:S05]  /*0b40*/  SHF.R.S32.HI R5, RZ, 0x1, R4 ;  /* 0x00000001ff057819 */ /* 0x000fca0000011404 */
[----:B------:R-:W-:Y:S02]  /*0b50*/  IMAD.IADD R4, R10, 0x1, -R5 ;  /* 0x000000010a047824 */ /* 0x000fe400078e0a05 */
[----:B------:R-:W-:-:S03]  /*0b60*/  IMAD R7, R5, 0x100000, R7 ;  /* 0x0010000005077824 */ /* 0x000fc600078e0207 */
[----:B------:R-:W-:Y:S02]  /*0b70*/  LEA R5, R4, 0x3ff00000, 0x14 ;  /* 0x3ff0000004057811 */ /* 0x000fe400078ea0ff */
[----:B------:R-:W-:-:S06]  /*0b80*/  MOV R4, RZ ;  /* 0x000000ff00047202 */ /* 0x000fcc0000000f00 */
[----:B------:R-:W-:-:S11]  /*0b90*/  DMUL R4, R6, R4 ;  /* 0x0000000406047228 */ /* 0x000fd60000000000 */
.L_x_0:
[----:B------:R-:W-:Y:S02]  /*0ba0*/  DFMA R12, R12, R4, R4 ;  /* 0x000000040c0c722b */ /* 0x000fe40000000004 */
[----:B------:R-:W-:-:S08]  /*0bb0*/  DSETP.NEU.AND P0, PT, |R4|, +INF , PT ;  /* 0x7ff000000400742a */ /* 0x000fd00003f0d200 */
[----:B------:R-:W-:Y:S01]  /*0bc0*/  FSEL R6, R4, R12, !P0 ;  /* 0x0000000c04067208 */ /* 0x000fe20004000000 */
[----:B------:R-:W-:Y:S01]  /*0bd0*/  IMAD.MOV.U32 R4, RZ, RZ, R0 ;  /* 0x000000ffff047224 */ /* 0x000fe200078e0000 */
[----:B------:R-:W-:Y:S01]  /*0be0*/  FSEL R12, R5, R13, !P0 ;  /* 0x0000000d050c7208 */ /* 0x000fe20004000000 */
[----:B------:R-:W-:-:S04]  /*0bf0*/  IMAD.MOV.U32 R5, RZ, RZ, 0x0 ;  /* 0x00000000ff057424 */ /* 0x000fc800078e00ff */
[----:B------:R-:W-:Y:S05]  /*0c00*/  RET.REL.NODEC R4 `(_Z17prefix_sum_kernelPjS_jm) ;  /* 0xfffffff004fc7950 */ /* 0x000fea0003c3ffff */
.L_x_1:
[----:B------:R-:W-:-:S00]  /*0c10*/  BRA `(.L_x_1) ;  /* 0xfffffffc00fc7947 */ /* 0x000fc0000383ffff */
[----:B------:R-:W-:-:S00]  /*0c20*/  NOP ;  /* 0x0000000000007918 */ /* 0x000fc00000000000 */
        /* <DEDUP_REMOVED lines=13> */
.L_x_11:


//--------------------- .text._Z11countAtomicPiiPj --------------------------
	.section	.text._Z11countAtomicPiiPj,"ax",@progbits
	.align	128
        .global         _Z11countAtomicPiiPj
        .type           _Z11countAtomicPiiPj,@function
        .size           _Z11countAtomicPiiPj,(.L_x_13 - _Z11countAtomicPiiPj)
        .other          _Z11countAtomicPiiPj,@"STO_CUDA_ENTRY STV_DEFAULT"
_Z11countAtomicPiiPj:
.text._Z11countAtomicPiiPj:
[----:B------:R-:W0:Y:S01]  /*0000*/  LDC R1, c[0x0][0x37c] ;  /* 0x0000df00ff017b82 */ /* 0x000e220000000800 */
[----:B------:R-:W1:Y:S01]  /*0010*/  S2R R2, SR_CTAID.X ;  /* 0x0000000000027919 */ /* 0x000e620000002500 */
[----:B------:R-:W2:Y:S06]  /*0020*/  LDCU UR5, c[0x0][0x2fc] ;  /* 0x00005f80ff0577ac */ /* 0x000eac0008000800 */
[----:B------:R-:W3:Y:S01]  /*0030*/  S2UR UR38, SR_CgaCtaId ;  /* 0x00000000002679c3 */ /* 0x000ee20000008800 */
[----:B0-----:R-:W-:Y:S01]  /*0040*/  VIADD R1, R1, 0xfffffff0 ;  /* 0xfffffff001017836 */ /* 0x001fe20000000000 */
[----:B------:R-:W1:Y:S01]  /*0050*/  S2R R3, SR_TID.X ;  /* 0x0000000000037919 */ /* 0x000e620000002100 */
[----:B------:R-:W1:Y:S01]  /*0060*/  LDCU UR39, c[0x0][0x360] ;  /* 0x00006c00ff2777ac */ /* 0x000e620008000800 */
[----:B------:R-:W-:-:S04]  /*0070*/  UMOV UR4, 0x400 ;  /* 0x0000040000047882 */ /* 0x000fc80000000000 */
[----:B------:R-:W0:Y:S01]  /*0080*/  LDC R5, c[0x0][0x388] ;  /* 0x0000e200ff057b82 */ /* 0x000e220000000800 */
[----:B------:R-:W4:Y:S01]  /*0090*/  LDCU.64 UR36, c[0x0][0x358] ;  /* 0x00006b00ff2477ac */ /* 0x000f220008000a00 */
[----:B------:R-:W0:Y:S01]  /*00a0*/  LDCU UR42, c[0x0][0x388] ;  /* 0x00007100ff2a77ac */ /* 0x000e220008000800 */
[----:B------:R-:W0:Y:S01]  /*00b0*/  LDCU.64 UR40, c[0x0][0x380] ;  /* 0x00007000ff2877ac */ /* 0x000e220008000a00 */
[----:B---3--:R-:W-:Y:S01]  /*00c0*/  ULEA UR38, UR38, UR4, 0x18 ;  /* 0x0000000426267291 */ /* 0x008fe2000f8ec0ff */
[----:B------:R-:W3:Y:S01]  /*00d0*/  LDCU UR4, c[0x0][0x2f8] ;  /* 0x00005f00ff0477ac */ /* 0x000ee20008000800 */
[----:B-1----:R-:W-:-:S04]  /*00e0*/  IMAD R2, R2, UR39, R3 ;  /* 0x0000002702027c24 */ /* 0x002fc8000f8e0203 */
[----:B------:R-:W-:Y:S02]  /*00f0*/  LEA R18, R3, UR38, 0x2 ;  /* 0x0000002603127c11 */ /* 0x000fe4000f8e10ff */
[----:B------:R-:W-:Y:S02]  /*0100*/  ISETP.GT.AND P0, PT, R2, 0xff, PT ;  /* 0x000000ff0200780c */ /* 0x000fe40003f04270 */
[----:B---3--:R-:W-:-:S05]  /*0110*/  IADD3 R19, P1, PT, R1, UR4, RZ ;  /* 0x0000000401137c10 */ /* 0x008fca000ff3e0ff */
[----:B--2---:R-:W-:-:S06]  /*0120*/  IMAD.X R22, RZ, RZ, UR5, P1 ;  /* 0x00000005ff167e24 */ /* 0x004fcc00088e06ff */
[----:B------:R1:W-:Y:S01]  /*0130*/  @!P0 STS [R18], RZ ;  /* 0x000000ff12008388 */ /* 0x0003e20000000800 */
[----:B------:R-:W-:Y:S01]  /*0140*/  BAR.SYNC.DEFER_BLOCKING 0x0 ;  /* 0x0000000000007b1d */ /* 0x000fe20000010000 */
[----:B0-----:R-:W-:-:S13]  /*0150*/  ISETP.GE.U32.AND P0, PT, R2, R5, PT ;  /* 0x000000050200720c */ /* 0x001fda0003f06070 */
[----:B-1--4-:R-:W-:Y:S05]  /*0160*/  @P0 BRA `(.L_x_2) ;  /* 0x0000000000800947 */ /* 0x012fea0003800000 */
[----:B------:R-:W0:Y:S01]  /*0170*/  LDC R23, c[0x0][0x370] ;  /* 0x0000dc00ff177b82 */ /* 0x000e220000000800 */
[----:B------:R-:W-:Y:S01]  /*0180*/  SHF.R.S32.HI R24, RZ, 0x1f, R5 ;  /* 0x0000001fff187819 */ /* 0x000fe20000011405 */
[--C-:B------:R-:W-:Y:S01]  /*0190*/  IMAD.MOV.U32 R16, RZ, RZ, R2.reuse ;  /* 0x000000ffff107224 */ /* 0x100fe200078e0002 */
[----:B------:R-:W-:Y:S01]  /*01a0*/  SHF.R.S32.HI R17, RZ, 0x1f, R2 ;  /* 0x0000001fff117819 */ /* 0x000fe20000011402 */
[----:B0-----:R-:W-:-:S07]  /*01b0*/  IMAD R23, R23, UR39, RZ ;  /* 0x0000002717177c24 */ /* 0x001fce000f8e02ff */
.L_x_4:
[----:B------:R-:W-:-:S04]  /*01c0*/  LEA R4, P0, R16, UR40, 0x2 ;  /* 0x0000002810047c11 */ /* 0x000fc8000f8010ff */
[----:B------:R-:W-:-:S05]  /*01d0*/  LEA.HI.X R5, R16, UR41, R17, 0x2, P0 ;  /* 0x0000002910057c11 */ /* 0x000fca00080f1411 */
[----:B------:R0:W2:Y:S01]  /*01e0*/  LDG.E R4, desc[UR36][R4.64] ;  /* 0x0000002404047981 */ /* 0x0000a2000c1e1900 */
[----:B------:R-:W-:Y:S05]  /*01f0*/  YIELD ;  /* 0x0000000000007946 */ /* 0x000fea0003800000 */
[----:B------:R-:W-:Y:S01]  /*0200*/  MOV R8, 0x20 ;  /* 0x0000002000087802 */ /* 0x000fe20000000f00 */
[----:B------:R-:W0:Y:S01]  /*0210*/  LDCU.64 UR4, c[0x4][0x8] ;  /* 0x01000100ff0477ac */ /* 0x000e220008000a00 */
[----:B------:R-:W-:Y:S01]  /*0220*/  IADD3 R16, P0, PT, R23, R16, RZ ;  /* 0x0000001017107210 */ /* 0x000fe20007f1e0ff */
[----:B------:R-:W-:-:S03]  /*0230*/  IMAD.MOV.U32 R7, RZ, RZ, R22 ;  /* 0x000000ffff077224 */ /* 0x000fc600078e0016 */
[----:B------:R-:W1:Y:S01]  /*0240*/  LDC.64 R8, c[0x4][R8] ;  /* 0x0100000008087b82 */ /* 0x000e620000000a00 */
[----:B------:R-:W-:Y:S02]  /*0250*/  LEA.HI.X.SX32 R17, R23, R17, 0x1, P0 ;  /* 0x0000001117117211 */ /* 0x000fe400000f0eff */
[----:B------:R-:W-:-:S04]  /*0260*/  ISETP.GE.U32.AND P0, PT, R16, UR42, PT ;  /* 0x0000002a10007c0c */ /* 0x000fc8000bf06070 */
[----:B------:R-:W-:-:S04]  /*0270*/  ISETP.GE.U32.AND.EX P0, PT, R17, R24, PT, P0 ;  /* 0x000000181100720c */ /* 0x000fc80003f06100 */
[----:B------:R-:W-:Y:S01]  /*0280*/  P2R R25, PR, RZ, 0x1 ;  /* 0x00000001ff197803 */ /* 0x000fe20000000000 */
[----:B0-----:R-:W-:Y:S02]  /*0290*/  IMAD.U32 R5, RZ, RZ, UR5 ;  /* 0x00000005ff057e24 */ /* 0x001fe4000f8e00ff */
[C---:B--2---:R-:W-:Y:S01]  /*02a0*/  IMAD.SHL.U32 R0, R4.reuse, 0x4, RZ ;  /* 0x0000000404007824 */ /* 0x044fe200078e00ff */
[----:B------:R-:W-:Y:S01]  /*02b0*/  LOP3.LUT R3, R4, 0xff, RZ, 0xc0, !PT ;  /* 0x000000ff04037812 */ /* 0x000fe200078ec0ff */
[----:B------:R-:W-:-:S03]  /*02c0*/  IMAD.U32 R4, RZ, RZ, UR4 ;  /* 0x00000004ff047e24 */ /* 0x000fc6000f8e00ff */
[----:B------:R-:W-:Y:S01]  /*02d0*/  LOP3.LUT R6, R0, 0x3fc, RZ, 0xc0, !PT ;  /* 0x000003fc00067812 */ /* 0x000fe200078ec0ff */
[----:B------:R-:W-:Y:S04]  /*02e0*/  STL.64 [R1], R2 ;  /* 0x0000000201007387 */ /* 0x000fe80000100a00 */
[----:B------:R-:W-:Y:S04]  /*02f0*/  ATOMS.POPC.INC.32 RZ, [R6+UR38] ;  /* 0x0000000006ff7f8c */ /* 0x000fe8000d800026 */
[----:B------:R0:W2:Y:S02]  /*0300*/  LDS R0, [R6+UR38] ;  /* 0x0000002606007984 */ /* 0x0000a40008000800 */
[----:B0-----:R-:W-:-:S02]  /*0310*/  IMAD.MOV.U32 R6, RZ, RZ, R19 ;  /* 0x000000ffff067224 */ /* 0x001fc400078e0013 */
[----:B-12---:R0:W-:Y:S05]  /*0320*/  STL [R1+0x8], R0 ;  /* 0x0000080001007387 */ /* 0x0061ea0000100800 */
[----:B------:R-:W-:-:S07]  /*0330*/  LEPC R20, `(.L_x_3) ;  /* 0x000000001014794e */ /* 0x000fce0000000000 */
[----:B0-----:R-:W-:Y:S05]  /*0340*/  CALL.ABS.NOINC R8 ;  /* 0x0000000008007343 */ /* 0x001fea0003c00000 */
.L_x_3:
[----:B------:R-:W-:-:S13]  /*0350*/  ISETP.NE.AND P6, PT, R25, RZ, PT ;  /* 0x000000ff1900720c */ /* 0x000fda0003fc5270 */
[----:B------:R-:W-:Y:S05]  /*0360*/  @!P6 BRA `(.L_x_4) ;  /* 0xfffffffc0094e947 */ /* 0x000fea000383ffff */
.L_x_2:
[----:B------:R-:W-:Y:S01]  /*0370*/  ISETP.GT.AND P0, PT, R2, 0xff, PT ;  /* 0x000000ff0200780c */ /* 0x000fe20003f04270 */
[----:B------:R-:W-:Y:S05]  /*0380*/  WARPSYNC.ALL ;  /* 0x0000000000007948 */ /* 0x000fea0003800000 */
[----:B------:R-:W-:Y:S07]  /*0390*/  BAR.SYNC.DEFER_BLOCKING 0x0 ;  /* 0x0000000000007b1d */ /* 0x000fee0000010000 */
[----:B------:R-:W-:Y:S05]  /*03a0*/  @P0 BRA `(.L_x_5) ;  /* 0x00000000004c0947 */ /* 0x000fea0003800000 */
[----:B------:R-:W0:Y:S01]  /*03b0*/  S2R R8, SR_TID.X ;  /* 0x0000000000087919 */ /* 0x000e220000002100 */
[----:B------:R-:W0:Y:S01]  /*03c0*/  LDC.64 R16, c[0x0][0x390] ;  /* 0x0000e400ff107b82 */ /* 0x000e220000000a00 */
[----:B------:R-:W1:Y:S01]  /*03d0*/  LDS R9, [R18] ;  /* 0x0000000012097984 */ /* 0x000e620000000800 */
[----:B------:R-:W-:Y:S01]  /*03e0*/  MOV R0, 0x20 ;  /* 0x0000002000007802 */ /* 0x000fe20000000f00 */
[----:B------:R-:W2:Y:S01]  /*03f0*/  LDCU.64 UR4, c[0x4][0x10] ;  /* 0x01000200ff0477ac */ /* 0x000ea20008000a00 */
[----:B0-----:R-:W-:-:S05]  /*0400*/  IMAD.WIDE.U32 R16, R8, 0x4, R16 ;  /* 0x0000000408107825 */ /* 0x001fca00078e0010 */
[----:B------:R-:W1:Y:S01]  /*0410*/  LDG.E R11, desc[UR36][R16.64] ;  /* 0x00000024100b7981 */ /* 0x000e62000c1e1900 */
[----:B------:R-:W-:Y:S01]  /*0420*/  IMAD.MOV.U32 R10, RZ, RZ, R8 ;  /* 0x000000ffff0a7224 */ /* 0x000fe200078e0008 */
[----:B------:R0:W3:Y:S01]  /*0430*/  LDC.64 R2, c[0x4][R0] ;  /* 0x0100000000027b82 */ /* 0x0000e20000000a00 */
[----:B--2---:R-:W-:Y:S02]  /*0440*/  IMAD.U32 R4, RZ, RZ, UR4 ;  /* 0x00000004ff047e24 */ /* 0x004fe4000f8e00ff */
[----:B------:R-:W-:Y:S02]  /*0450*/  IMAD.U32 R5, RZ, RZ, UR5 ;  /* 0x00000005ff057e24 */ /* 0x000fe4000f8e00ff */
[----:B------:R-:W-:Y:S02]  /*0460*/  IMAD.MOV.U32 R6, RZ, RZ, R19 ;  /* 0x000000ffff067224 */ /* 0x000fe400078e0013 */
[----:B------:R-:W-:Y:S01]  /*0470*/  IMAD.MOV.U32 R7, RZ, RZ, R22 ;  /* 0x000000ffff077224 */ /* 0x000fe200078e0016 */
[----:B-1-3--:R0:W-:Y:S06]  /*0480*/  STL.128 [R1], R8 ;  /* 0x0000000801007387 */ /* 0x00a1ec0000100c00 */
[----:B------:R-:W-:-:S07]  /*0490*/  LEPC R20, `(.L_x_6) ;  /* 0x000000001014794e */ /* 0x000fce0000000000 */
[----:B0-----:R-:W-:Y:S05]  /*04a0*/  CALL.ABS.NOINC R2 ;  /* 0x0000000002007343 */ /* 0x001fea0003c00000 */
.L_x_6:
[----:B------:R-:W0:Y:S04]  /*04b0*/  LDS R3, [R18] ;  /* 0x0000000012037984 */ /* 0x000e280000000800 */
[----:B0-----:R-:W-:Y:S01]  /*04c0*/  REDG.E.ADD.STRONG.GPU desc[UR36][R16.64], R3 ;  /* 0x000000031000798e */ /* 0x001fe2000c12e124 */
[----:B------:R-:W-:Y:S05]  /*04d0*/  EXIT ;  /* 0x000000000000794d */ /* 0x000fea0003800000 */
.L_x_5:
[----:B------:R-:W-:Y:S01]  /*04e0*/  MOV R0, 0x20 ;  /* 0x0000002000007802 */ /* 0x000fe20000000f00 */
[----:B------:R0:W-:Y:S01]  /*04f0*/  STL [R1], R2 ;  /* 0x0000000201007387 */ /* 0x0001e20000100800 */
[----:B------:R-:W1:Y:S01]  /*0500*/  LDCU.64 UR4, c[0x4][0x18] ;  /* 0x01000300ff0477ac */ /* 0x000e620008000a00 */
[----:B------:R-:W-:Y:S01]  /*0510*/  IMAD.MOV.U32 R6, RZ, RZ, R19 ;  /* 0x000000ffff067224 */ /* 0x000fe200078e0013 */
[----:B------:R0:W2:Y:S01]  /*0520*/  LDC.64 R8, c[0x4][R0] ;  /* 0x0100000000087b82 */ /* 0x0000a20000000a00 */
[----:B------:R-:W-:Y:S02]  /*0530*/  IMAD.MOV.U32 R7, RZ, RZ, R22 ;  /* 0x000000ffff077224 */ /* 0x000fe400078e0016 */
[----:B-1----:R-:W-:Y:S02]  /*0540*/  IMAD.U32 R4, RZ, RZ, UR4 ;  /* 0x00000004ff047e24 */ /* 0x002fe4000f8e00ff */
[----:B0-----:R-:W-:-:S07]  /*0550*/  IMAD.U32 R5, RZ, RZ, UR5 ;  /* 0x00000005ff057e24 */ /* 0x001fce000f8e00ff */
[----:B------:R-:W-:-:S07]  /*0560*/  LEPC R20, `(.L_x_7) ;  /* 0x000000001014794e */ /* 0x000fce0000000000 */
[----:B--2---:R-:W-:Y:S05]  /*0570*/  CALL.ABS.NOINC R8 ;  /* 0x0000000008007343 */ /* 0x004fea0003c00000 */
.L_x_7:
[----:B------:R-:W-:Y:S05]  /*0580*/  EXIT ;  /* 0x000000000000794d */ /* 0x000fea0003800000 */
.L_x_8:
        /* <DEDUP_REMOVED lines=15> */
.L_x_13:


//--------------------- .text._Z4testv            --------------------------
	.section	.text._Z4testv,"ax",@progbits
	.align	128
        .global         _Z4testv
        .type           _Z4testv,@function
        .size           _Z4testv,(.L_x_14 - _Z4testv)
        .other          _Z4testv,@"STO_CUDA_ENTRY STV_DEFAULT"
_Z4testv:
.text._Z4testv:
[----:B------:R-:W0:Y:S01]  /*0000*/  LDC R1, c[0x0][0x37c] ;  /* 0x0000df00ff017b82 */ /* 0x000e220000000800 */
[----:B------:R-:W1:Y:S01]  /*0010*/  S2R R0, SR_CTAID.X ;  /* 0x0000000000007919 */ /* 0x000e620000002500 */
[----:B------:R-:W2:Y:S01]  /*0020*/  LDCU UR5, c[0x0][0x2fc] ;  /* 0x00005f80ff0577ac */ /* 0x000ea20008000800 */
[----:B------:R-:W-:Y:S01]  /*0030*/  MOV R2, 0x20 ;  /* 0x0000002000027802 */ /* 0x000fe20000000f00 */
[----:B0-----:R-:W-:Y:S01]  /*0040*/  VIADD R1, R1, 0xfffffff8 ;  /* 0xfffffff801017836 */ /* 0x001fe20000000000 */
[----:B------:R-:W1:Y:S01]  /*0050*/  S2R R3, SR_TID.X ;  /* 0x0000000000037919 */ /* 0x000e620000002100 */
[----:B------:R-:W1:Y:S01]  /*0060*/  LDCU UR6, c[0x0][0x360] ;  /* 0x00006c00ff0677ac */ /* 0x000e620008000800 */
[----:B------:R-:W0:Y:S02]  /*0070*/  LDCU UR4, c[0x0][0x2f8] ;  /* 0x00005f00ff0477ac */ /* 0x000e240008000800 */
[----:B0-----:R-:W-:-:S05]  /*0080*/  IADD3 R6, P0, PT, R1, UR4, RZ ;  /* 0x0000000401067c10 */ /* 0x001fca000ff1e0ff */
[----:B--2---:R-:W-:Y:S02]  /*0090*/  IMAD.X R7, RZ, RZ, UR5, P0 ;  /* 0x00000005ff077e24 */ /* 0x004fe400080e06ff */
[----:B-1----:R-:W-:Y:S01]  /*00a0*/  IMAD R0, R0, UR6, R3 ;  /* 0x0000000600007c24 */ /* 0x002fe2000f8e0203 */
[----:B------:R-:W0:Y:S01]  /*00b0*/  LDCU.64 UR6, c[0x4][URZ] ;  /* 0x01000000ff0677ac */ /* 0x000e220008000a00 */
[----:B------:R-:W1:Y:S03]  /*00c0*/  LDC.64 R2, c[0x4][R2] ;  /* 0x0100000002027b82 */ /* 0x000e660000000a00 */
[----:B------:R2:W-:Y:S01]  /*00d0*/  STL [R1], R0 ;  /* 0x0000000001007387 */ /* 0x0005e20000100800 */
[----:B0-----:R-:W-:Y:S01]  /*00e0*/  IMAD.U32 R4, RZ, RZ, UR6 ;  /* 0x00000006ff047e24 */ /* 0x001fe2000f8e00ff */
[----:B--2---:R-:W-:-:S07]  /*00f0*/  MOV R5, UR7 ;  /* 0x0000000700057c02 */ /* 0x004fce0008000f00 */
[----:B------:R-:W-:-:S07]  /*0100*/  LEPC R20, `(.L_x_9) ;  /* 0x000000001014794e */ /* 0x000fce0000000000 */
[----:B-1----:R-:W-:Y:S05]  /*0110*/  CALL.ABS.NOINC R2 ;  /* 0x0000000002007343 */ /* 0x002fea0003c00000 */
.L_x_9:
[----:B------:R-:W-:Y:S05]  /*0120*/  EXIT ;  /* 0x000000000000794d */ /* 0x000fea0003800000 */
.L_x_10:
        /* <DEDUP_REMOVED lines=13> */
.L_x_14:


//--------------------- .nv.global.init           --------------------------
	.section	.nv.global.init,"aw",@progbits
.nv.global.init:
	.type		$str$4,@object
	.size		$str$4,($str$7 - $str$4)
$str$4:
        /*0000*/ 	.byte	0x25, 0x64, 0x20, 0x68, 0x65, 0x72, 0x65, 0x0a, 0x00
	.type		$str$7,@object
	.size		$str$7,($str$5 - $str$7)
$str$7:
        /*0009*/ 	.byte	0x25, 0x64, 0x20, 0x64, 0x69, 0x64, 0x20, 0x6e, 0x6f, 0x74, 0x68, 0x69, 0x6e, 0x67, 0x0a, 0x00
	.type		$str$5,@object
	.size		$str$5,($str$6 - $str$5)
$str$5:
        /*0019*/ 	.byte	0x74, 0x69, 0x64, 0x28, 0x25, 0x64, 0x29, 0x3a, 0x20, 0x6c, 0x6f, 0x63, 0x61, 0x6c, 0x5f, 0x63
        /*0029*/ 	.byte	0x6f, 0x75, 0x6e, 0x74, 0x73, 0x5b, 0x25, 0x75, 0x5d, 0x20, 0x3d, 0x20, 0x25, 0x64, 0x0a, 0x00
	.type		$str$6,@object
	.size		$str$6,(.L_2 - $str$6)
$str$6:
        /*0039*/ 	.byte	0x61, 0x64, 0x64, 0x69, 0x6e, 0x67, 0x20, 0x6c, 0x6f, 0x63, 0x61, 0x6c, 0x5f, 0x63, 0x6f, 0x75
        /*0049*/ 	.byte	0x6e, 0x74, 0x73, 0x5b, 0x25, 0x64, 0x5d, 0x3d, 0x25, 0x64, 0x20, 0x74, 0x6f, 0x20, 0x63, 0x6f
        /*0059*/ 	.byte	0x75, 0x6e, 0x74, 0x73, 0x5b, 0x25, 0x64, 0x5d, 0x3d, 0x25, 0x64, 0x0a, 0x00
.L_2:


//--------------------- .nv.shared.reserved.0     --------------------------
	.section	.nv.shared.reserved.0,"aw",@nobits
	.weak		__nv_reservedSMEM_offset_0_alias
	.size		__nv_reservedSMEM_offset_0_alias, 0, 64
	.other		__nv_reservedSMEM_offset_0_alias,@"STO_CUDA_RESERVED_SHARED STV_DEFAULT"
__nv_reservedSMEM_offset_0_alias:
	.zero		0
	.zero		64


//--------------------- .nv.shared._Z11countAtomicPiiPj --------------------------
	.section	.nv.shared._Z11countAtomicPiiPj,"aw",@nobits
	.sectionflags	@""
	.align	4
.nv.shared._Z11countAtomicPiiPj:
	.zero		2048


//--------------------- .nv.constant0._Z17prefix_sum_kernelPjS_jm --------------------------
	.section	.nv.constant0._Z17prefix_sum_kernelPjS_jm,"a",@progbits
	.sectionflags	@""
	.align	4
.nv.constant0._Z17prefix_sum_kernelPjS_jm:
	.zero		928


//--------------------- .nv.constant0._Z11countAtomicPiiPj --------------------------
	.section	.nv.constant0._Z11countAtomicPiiPj,"a",@progbits
	.sectionflags	@""
	.align	4
.nv.constant0._Z11countAtomicPiiPj:
	.zero		920


//--------------------- .nv.constant0._Z4testv    --------------------------
	.section	.nv.constant0._Z4testv,"a",@progbits
	.sectionflags	@""
	.align	4
.nv.constant0._Z4testv:
	.zero		896


//--------------------- SYMBOLS --------------------------

	.type		.nv.reservedSmem.offset0,@object
	.size		.nv.reservedSmem.offset0,0x4
	.type		.nv.reservedSmem.cap,@object
	.size		.nv.reservedSmem.cap,0x4
	.type		vprintf,@function
